def matmul_kernel(
    a_ptr,
    b_ptr,
    c_ptr,
    M,
    N,
    K,
    stride_am,
    stride_ak,
    stride_bk,
    stride_bn,
    stride_cm,
    stride_cn,
    BLOCK_M: tl.constexpr,
    BLOCK_N: tl.constexpr,
    BLOCK_K: tl.constexpr,
    GROUP_M: tl.constexpr,
):
    pid = tl.program_id(axis=0)
    num_pid_m = tl.cdiv(M, BLOCK_M)
    num_pid_n = tl.cdiv(N, BLOCK_N)
    num_pid_in_group = GROUP_M * num_pid_n
    group_id = pid // num_pid_in_group
    first_pid_m = group_id * GROUP_M
    group_size_m = min(num_pid_m - first_pid_m, GROUP_M)
    pid_m = first_pid_m + ((pid % num_pid_in_group) % group_size_m)
    pid_n = (pid % num_pid_in_group) // group_size_m

    offs_am = (pid_m * BLOCK_M + tl.arange(0, BLOCK_M)) % M
    offs_bn = (pid_n * BLOCK_N + tl.arange(0, BLOCK_N)) % N
    offs_k = tl.arange(0, BLOCK_K)
    a_ptrs = a_ptr + offs_am[:, None] * stride_am + offs_k[None, :] * stride_ak
    b_ptrs = b_ptr + offs_k[:, None] * stride_bk + offs_bn[None, :] * stride_bn

    acc = tl.zeros((BLOCK_M, BLOCK_N), dtype=tl.float32)
    for kk in range(0, tl.cdiv(K, BLOCK_K)):
        a = tl.load(a_ptrs, mask=offs_k[None, :] < K - kk * BLOCK_K, other=0.0)
        b = tl.load(b_ptrs, mask=offs_k[:, None] < K - kk * BLOCK_K, other=0.0)
        acc = tl.dot(a, b, acc)
        a_ptrs += BLOCK_K * stride_ak
        b_ptrs += BLOCK_K * stride_bk

    c = acc.to(c_ptr.dtype.element_ty)
    offs_cm = pid_m * BLOCK_M + tl.arange(0, BLOCK_M)
    offs_cn = pid_n * BLOCK_N + tl.arange(0, BLOCK_N)
    c_ptrs = c_ptr + offs_cm[:, None] * stride_cm + offs_cn[None, :] * stride_cn
    mask = (offs_cm[:, None] < M) & (offs_cn[None, :] < N)
    tl.store(c_ptrs, c, mask=mask)

# config = {"BLOCK_K": 64, "BLOCK_M": 256, "BLOCK_N": 128, "GROUP_M": 8, "arch": "sm_90", "dtype": "fp8e5m2", "num_ctas": 4, "num_stages": 3, "num_warps": 4}
# arch = sm_90


// ===== COMPILED SASS (sm_90a) =====

	.target	sm_90a

	.elftype	@"ET_EXEC"


//--------------------- .note.nv.tkinfo           --------------------------
	.section	.note.nv.tkinfo,"",@"SHT_NOTE"
	.sectionflags	@"SHF_NOTE_NV_TKINFO"
	.tkinfo
        /*0018*/ 	.word	0x00000002
        /*0030*/ 	.string	""
        /*0030*/ 	.string	"ptxas"
        /*0030*/ 	.string	"Cuda compilation tools, release 13.0, V13.0.88"
        /*0030*/ 	.string	"Build cuda_13.0.r13.0/compiler.36424714_0"
        /*0030*/ 	.string	"-v  -suppress-debug-info  -lineinfo  -arch sm_90a "



//--------------------- .note.nv.cuinfo           --------------------------
	.section	.note.nv.cuinfo,"",@"SHT_NOTE"
	.sectionflags	@"SHF_NOTE_NV_CUINFO"
        /*0018*/ 	.short	0x0002
        /*001a*/ 	.short	0x005a
        /*001c*/ 	.short	0x0082
	.zero		2


//--------------------- .nv.info                  --------------------------
	.section	.nv.info,"",@"SHT_CUDA_INFO"
	.align	4


	//----- nvinfo : EIATTR_REGCOUNT
	.align		4
        /*0000*/ 	.byte	0x04, 0x2f
        /*0002*/ 	.short	(.L_1 - .L_0)
	.align		4
.L_0:
        /*0004*/ 	.word	index@(matmul_kernel)
        /*0008*/ 	.word	0x000000ff


	//----- nvinfo : EIATTR_FRAME_SIZE
	.align		4
.L_1:
        /*000c*/ 	.byte	0x04, 0x11
        /*000e*/ 	.short	(.L_3 - .L_2)
	.align		4
.L_2:
        /*0010*/ 	.word	index@(matmul_kernel)
        /*0014*/ 	.word	0x00000000


	//----- nvinfo : EIATTR_MIN_STACK_SIZE
	.align		4
.L_3:
        /*0018*/ 	.byte	0x04, 0x12
        /*001a*/ 	.short	(.L_5 - .L_4)
	.align		4
.L_4:
        /*001c*/ 	.word	index@(matmul_kernel)
        /*0020*/ 	.word	0x00000000
.L_5:


//--------------------- .nv.compat                --------------------------
	.section	.nv.compat,"",@"SHT_CUDA_COMPAT_INFO"
	.align	4
        /*0000*/ 	.byte	0x02, 0x09, 0x01, 0x00, 0x02, 0x02, 0x04, 0x00, 0x02, 0x05, 0x05, 0x00, 0x03, 0x07, 0x01, 0x01
        /*0010*/ 	.byte	0x02, 0x03, 0x00, 0x00, 0x02, 0x06, 0x01, 0x00, 0x04, 0x0b, 0x08, 0x00, 0x00, 0x00, 0x00, 0x00
        /*0020*/ 	.byte	0x00, 0x00, 0x00, 0x00


//--------------------- .nv.info.matmul_kernel    --------------------------
	.section	.nv.info.matmul_kernel,"",@"SHT_CUDA_INFO"
	.sectionflags	@""
	.align	4


	//----- nvinfo : EIATTR_CUDA_API_VERSION
	.align		4
        /*0000*/ 	.byte	0x04, 0x37
        /*0002*/ 	.short	(.L_7 - .L_6)
.L_6:
        /*0004*/ 	.word	0x00000082


	//----- nvinfo : EIATTR_KPARAM_INFO
	.align		4
.L_7:
        /*0008*/ 	.byte	0x04, 0x17
        /*000a*/ 	.short	(.L_9 - .L_8)
.L_8:
        /*000c*/ 	.word	0x00000000
        /*0010*/ 	.short	0x000d
        /*0012*/ 	.short	0x0048
        /*0014*/ 	.byte	0x00, 0xf4, 0x21, 0x00


	//----- nvinfo : EIATTR_KPARAM_INFO
	.align		4
.L_9:
        /*0018*/ 	.byte	0x04, 0x17
        /*001a*/ 	.short	(.L_11 - .L_10)
.L_10:
        /*001c*/ 	.word	0x00000000
        /*0020*/ 	.short	0x000c
        /*0022*/ 	.short	0x0040
        /*0024*/ 	.byte	0x00, 0xf4, 0x21, 0x00


	//----- nvinfo : EIATTR_KPARAM_INFO
	.align		4
.L_11:
        /*0028*/ 	.byte	0x04, 0x17
        /*002a*/ 	.short	(.L_13 - .L_12)
.L_12:
        /*002c*/ 	.word	0x00000000
        /*0030*/ 	.short	0x000b
        /*0032*/ 	.short	0x0038
        /*0034*/ 	.byte	0x00, 0xf0, 0x11, 0x00


	//----- nvinfo : EIATTR_KPARAM_INFO
	.align		4
.L_13:
        /*0038*/ 	.byte	0x04, 0x17
        /*003a*/ 	.short	(.L_15 - .L_14)
.L_14:
        /*003c*/ 	.word	0x00000000
        /*0040*/ 	.short	0x000a
        /*0042*/ 	.short	0x0034
        /*0044*/ 	.byte	0x00, 0xf0, 0x11, 0x00


	//----- nvinfo : EIATTR_KPARAM_INFO
	.align		4
.L_15:
        /*0048*/ 	.byte	0x04, 0x17
        /*004a*/ 	.short	(.L_17 - .L_16)
.L_16:
        /*004c*/ 	.word	0x00000000
        /*0050*/ 	.short	0x0009
        /*0052*/ 	.short	0x0030
        /*0054*/ 	.byte	0x00, 0xf0, 0x11, 0x00


	//----- nvinfo : EIATTR_KPARAM_INFO
	.align		4
.L_17:
        /*0058*/ 	.byte	0x04, 0x17
        /*005a*/ 	.short	(.L_19 - .L_18)
.L_18:
        /*005c*/ 	.word	0x00000000
        /*0060*/ 	.short	0x0008
        /*0062*/ 	.short	0x002c
        /*0064*/ 	.byte	0x00, 0xf0, 0x11, 0x00


	//----- nvinfo : EIATTR_KPARAM_INFO
	.align		4
.L_19:
        /*0068*/ 	.byte	0x04, 0x17
        /*006a*/ 	.short	(.L_21 - .L_20)
.L_20:
        /*006c*/ 	.word	0x00000000
        /*0070*/ 	.short	0x0007
        /*0072*/ 	.short	0x0028
        /*0074*/ 	.byte	0x00, 0xf0, 0x11, 0x00


	//----- nvinfo : EIATTR_KPARAM_INFO
	.align		4
.L_21:
        /*0078*/ 	.byte	0x04, 0x17
        /*007a*/ 	.short	(.L_23 - .L_22)
.L_22:
        /*007c*/ 	.word	0x00000000
        /*0080*/ 	.short	0x0006
        /*0082*/ 	.short	0x0024
        /*0084*/ 	.byte	0x00, 0xf0, 0x11, 0x00


	//----- nvinfo : EIATTR_KPARAM_INFO
	.align		4
.L_23:
        /*0088*/ 	.byte	0x04, 0x17
        /*008a*/ 	.short	(.L_25 - .L_24)
.L_24:
        /*008c*/ 	.word	0x00000000
        /*0090*/ 	.short	0x0005
        /*0092*/ 	.short	0x0020
        /*0094*/ 	.byte	0x00, 0xf0, 0x11, 0x00


	//----- nvinfo : EIATTR_KPARAM_INFO
	.align		4
.L_25:
        /*0098*/ 	.byte	0x04, 0x17
        /*009a*/ 	.short	(.L_27 - .L_26)
.L_26:
        /*009c*/ 	.word	0x00000000
        /*00a0*/ 	.short	0x0004
        /*00a2*/ 	.short	0x001c
        /*00a4*/ 	.byte	0x00, 0xf0, 0x11, 0x00


	//----- nvinfo : EIATTR_KPARAM_INFO
	.align		4
.L_27:
        /*00a8*/ 	.byte	0x04, 0x17
        /*00aa*/ 	.short	(.L_29 - .L_28)
.L_28:
        /*00ac*/ 	.word	0x00000000
        /*00b0*/ 	.short	0x0003
        /*00b2*/ 	.short	0x0018
        /*00b4*/ 	.byte	0x00, 0xf0, 0x11, 0x00


	//----- nvinfo : EIATTR_KPARAM_INFO
	.align		4
.L_29:
        /*00b8*/ 	.byte	0x04, 0x17
        /*00ba*/ 	.short	(.L_31 - .L_30)
.L_30:
        /*00bc*/ 	.word	0x00000000
        /*00c0*/ 	.short	0x0002
        /*00c2*/ 	.short	0x0010
        /*00c4*/ 	.byte	0x00, 0xf4, 0x21, 0x00


	//----- nvinfo : EIATTR_KPARAM_INFO
	.align		4
.L_31:
        /*00c8*/ 	.byte	0x04, 0x17
        /*00ca*/ 	.short	(.L_33 - .L_32)
.L_32:
        /*00cc*/ 	.word	0x00000000
        /*00d0*/ 	.short	0x0001
        /*00d2*/ 	.short	0x0008
        /*00d4*/ 	.byte	0x00, 0xf4, 0x21, 0x00


	//----- nvinfo : EIATTR_KPARAM_INFO
	.align		4
.L_33:
        /*00d8*/ 	.byte	0x04, 0x17
        /*00da*/ 	.short	(.L_35 - .L_34)
.L_34:
        /*00dc*/ 	.word	0x00000000
        /*00e0*/ 	.short	0x0000
        /*00e2*/ 	.short	0x0000
        /*00e4*/ 	.byte	0x00, 0xf4, 0x21, 0x00


	//----- nvinfo : EIATTR_EXPLICIT_CLUSTER
	.align		4
.L_35:
        /*00e8*/ 	.byte	0x01, 0x3e
	.zero		2


	//----- nvinfo : EIATTR_CTA_PER_CLUSTER
	.align		4
        /*00ec*/ 	.byte	0x04, 0x3d
        /*00ee*/ 	.short	(.L_37 - .L_36)
.L_36:
        /*00f0*/ 	.word	0x00000004
        /*00f4*/ 	.word	0x00000001
        /*00f8*/ 	.word	0x00000001


	//----- nvinfo : EIATTR_SPARSE_MMA_MASK
	.align		4
.L_37:
        /*00fc*/ 	.byte	0x03, 0x50
        /*00fe*/ 	.short	0x0000


	//----- nvinfo : EIATTR_MAXREG_COUNT
	.align		4
        /*0100*/ 	.byte	0x03, 0x1b
        /*0102*/ 	.short	0x00ff


	//----- nvinfo : EIATTR_NUM_BARRIERS
	.align		4
        /*0104*/ 	.byte	0x02, 0x4c
        /*0106*/ 	.byte	0x01
	.zero		1


	//----- nvinfo : EIATTR_MERCURY_ISA_VERSION
	.align		4
        /*0108*/ 	.byte	0x03, 0x5f
        /*010a*/ 	.short	0x0101


	//----- nvinfo : EIATTR_EXIT_INSTR_OFFSETS
	.align		4
        /*010c*/ 	.byte	0x04, 0x1c
        /*010e*/ 	.short	(.L_39 - .L_38)


	//   ....[0]....
.L_38:
        /*0110*/ 	.word	0x00008040


	//   ....[1]....
        /*0114*/ 	.word	0x00008060


	//----- nvinfo : EIATTR_REQNTID
	.align		4
.L_39:
        /*0118*/ 	.byte	0x04, 0x10
        /*011a*/ 	.short	(.L_41 - .L_40)
.L_40:
        /*011c*/ 	.word	0x00000080
        /*0120*/ 	.word	0x00000001
        /*0124*/ 	.word	0x00000001


	//----- nvinfo : EIATTR_CBANK_PARAM_SIZE
	.align		4
.L_41:
        /*0128*/ 	.byte	0x03, 0x19
        /*012a*/ 	.short	0x0050


	//----- nvinfo : EIATTR_PARAM_CBANK
	.align		4
        /*012c*/ 	.byte	0x04, 0x0a
        /*012e*/ 	.short	(.L_43 - .L_42)
	.align		4
.L_42:
        /*0130*/ 	.word	index@(.nv.constant0.matmul_kernel)
        /*0134*/ 	.short	0x0210
        /*0136*/ 	.short	0x0050


	//----- nvinfo : EIATTR_SW_WAR
	.align		4
.L_43:
        /*0138*/ 	.byte	0x04, 0x36
        /*013a*/ 	.short	(.L_45 - .L_44)
.L_44:
        /*013c*/ 	.word	0x00000008
.L_45:


//--------------------- .nv.callgraph             --------------------------
	.section	.nv.callgraph,"",@"SHT_CUDA_CALLGRAPH"
	.align	4
	.sectionentsize	8
	.align		4
        /*0000*/ 	.word	0x00000000
	.align		4
        /*0004*/ 	.word	0xffffffff
	.align		4
        /*0008*/ 	.word	0x00000000
	.align		4
        /*000c*/ 	.word	0xfffffffe
	.align		4
        /*0010*/ 	.word	0x00000000
	.align		4
        /*0014*/ 	.word	0xfffffffd
	.align		4
        /*0018*/ 	.word	0x00000000
	.align		4
        /*001c*/ 	.word	0xfffffffc


//--------------------- .text.matmul_kernel       --------------------------
	.section	.text.matmul_kernel,"ax",@progbits
	.align	128
        .global         matmul_kernel
        .type           matmul_kernel,@function
        .size           matmul_kernel,(.L_x_4 - matmul_kernel)
        .other          matmul_kernel,@"STO_CUDA_ENTRY STV_DEFAULT"
matmul_kernel:
.text.matmul_kernel:
[----:B------:R-:W-:Y:S08]  /*0000*/  LDC R1, c[0x0][0x28] ;  /* 0x00000a00ff017b82 */ /* 0x000ff00000000800 */
[----:B------:R-:W0:Y:S01]  /*0010*/  LDC.64 R58, c[0x0][0x228] ;  /* 0x00008a00ff3a7b82 */ /* 0x000e220000000a00 */
[----:B------:R-:W-:Y:S01]  /*0020*/  ULDC UR5, c[0x0][0x230] ;  /* 0x00008c0000057ab9 */ /* 0x000fe20000000800 */
[----:B------:R-:W-:Y:S01]  /*0030*/  ULDC.64 UR14, c[0x0][0x208] ;  /* 0x00008200000e7ab9 */ /* 0x000fe20000000a00 */
[----:B------:R-:W-:-:S05]  /*0040*/  IMAD.U32 R17, RZ, RZ, UR5 ;  /* 0x00000005ff117e24 */ /* 0x000fca000f8e00ff */
[----:B------:R-:W1:Y:S08]  /*0050*/  S2UR UR4, SR_CTAID.X ;  /* 0x00000000000479c3 */ /* 0x000e700000002500 */
[----:B------:R-:W2:Y:S01]  /*0060*/  LDC R23, c[0x0][0x230] ;  /* 0x00008c00ff177b82 */ /* 0x000ea20000000800 */
[----:B0-----:R-:W-:-:S05]  /*0070*/  VIADD R0, R59, 0x7f ;  /* 0x0000007f3b007836 */ /* 0x001fca0000000000 */
[----:B------:R-:W-:Y:S02]  /*0080*/  SHF.R.S32.HI R3, RZ, 0x1f, R0 ;  /* 0x0000001fff037819 */ /* 0x000fe40000011400 */
[----:B-1----:R-:W-:Y:S01]  /*0090*/  I2FP.F32.U32 R5, UR4 ;  /* 0x0000000400057c45 */ /* 0x002fe20008201000 */
[----:B------:R-:W-:Y:S01]  /*00a0*/  ULDC UR4, c[0x0][0x150] ;  /* 0x0000540000047ab9 */ /* 0x000fe20000000800 */
[----:B------:R-:W-:-:S03]  /*00b0*/  LEA.HI R3, R3, R0, RZ, 0x7 ;  /* 0x0000000003037211 */ /* 0x000fc600078f38ff */
[----:B------:R-:W-:Y:S01]  /*00c0*/  FMUL R5, R5, UR4 ;  /* 0x0000000405057c20 */ /* 0x000fe20008400000 */
[----:B------:R-:W-:Y:S01]  /*00d0*/  SHF.R.S32.HI R3, RZ, 0x7, R3 ;  /* 0x00000007ff037819 */ /* 0x000fe20000011403 */
[----:B--2---:R-:W-:-:S04]  /*00e0*/  VIADD R23, R23, 0x3f ;  /* 0x0000003f17177836 */ /* 0x004fc80000000000 */
[----:B------:R-:W-:Y:S01]  /*00f0*/  IMAD.SHL.U32 R4, R3, 0x8, RZ ;  /* 0x0000000803047824 */ /* 0x000fe200078e00ff */
[----:B------:R-:W0:Y:S04]  /*0100*/  F2I.U32.TRUNC.NTZ R5, R5 ;  /* 0x0000000500057305 */ /* 0x000e28000020f000 */
[----:B------:R-:W-:-:S04]  /*0110*/  IABS R7, R4 ;  /* 0x0000000400077213 */ /* 0x000fc80000000000 */
[----:B------:R-:W1:Y:S01]  /*0120*/  I2F.RP R0, R7 ;  /* 0x0000000700007306 */ /* 0x000e620000209400 */
[----:B0-----:R-:W-:-:S07]  /*0130*/  IABS R11, R5 ;  /* 0x00000005000b7213 */ /* 0x001fce0000000000 */
[----:B-1----:R-:W0:Y:S02]  /*0140*/  MUFU.RCP R0, R0 ;  /* 0x0000000000007308 */ /* 0x002e240000001000 */
[----:B0-----:R-:W-:Y:S01]  /*0150*/  VIADD R2, R0, 0xffffffe ;  /* 0x0ffffffe00027836 */ /* 0x001fe20000000000 */
[----:B------:R-:W-:-:S05]  /*0160*/  IABS R0, R4 ;  /* 0x0000000400007213 */ /* 0x000fca0000000000 */
[----:B------:R0:W1:Y:S01]  /*0170*/  F2I.FTZ.U32.TRUNC.NTZ R3, R2 ;  /* 0x0000000200037305 */ /* 0x000062000021f000 */
[----:B------:R-:W-:Y:S02]  /*0180*/  IMAD.MOV R0, RZ, RZ, -R0 ;  /* 0x000000ffff007224 */ /* 0x000fe400078e0a00 */
[----:B0-----:R-:W-:Y:S02]  /*0190*/  IMAD.MOV.U32 R2, RZ, RZ, RZ ;  /* 0x000000ffff027224 */ /* 0x001fe400078e00ff */
[----:B-1----:R-:W-:-:S04]  /*01a0*/  IMAD.MOV R6, RZ, RZ, -R3 ;  /* 0x000000ffff067224 */ /* 0x002fc800078e0a03 */
[----:B------:R-:W-:-:S04]  /*01b0*/  IMAD R9, R6, R7, RZ ;  /* 0x0000000706097224 */ /* 0x000fc800078e02ff */
[----:B------:R-:W-:-:S06]  /*01c0*/  IMAD.HI.U32 R2, R3, R9, R2 ;  /* 0x0000000903027227 */ /* 0x000fcc00078e0002 */
[----:B------:R-:W-:-:S04]  /*01d0*/  IMAD.HI.U32 R2, R2, R11, RZ ;  /* 0x0000000b02027227 */ /* 0x000fc800078e00ff */
[----:B------:R-:W-:-:S05]  /*01e0*/  IMAD R0, R2, R0, R11 ;  /* 0x0000000002007224 */ /* 0x000fca00078e020b */
[----:B------:R-:W-:-:S13]  /*01f0*/  ISETP.GT.U32.AND P1, PT, R7, R0, PT ;  /* 0x000000000700720c */ /* 0x000fda0003f24070 */
[----:B------:R-:W-:Y:S02]  /*0200*/  @!P1 IMAD.IADD R0, R0, 0x1, -R7 ;  /* 0x0000000100009824 */ /* 0x000fe400078e0a07 */
[----:B------:R-:W-:Y:S01]  /*0210*/  @!P1 VIADD R2, R2, 0x1 ;  /* 0x0000000102029836 */ /* 0x000fe20000000000 */
[----:B------:R-:W-:Y:S02]  /*0220*/  ISETP.NE.AND P1, PT, R4, RZ, PT ;  /* 0x000000ff0400720c */ /* 0x000fe40003f25270 */
[----:B------:R-:W-:Y:S02]  /*0230*/  ISETP.GE.U32.AND P0, PT, R0, R7, PT ;  /* 0x000000070000720c */ /* 0x000fe40003f06070 */
[----:B------:R-:W-:-:S04]  /*0240*/  LOP3.LUT R0, R5, R4, RZ, 0x3c, !PT ;  /* 0x0000000405007212 */ /* 0x000fc800078e3cff */
[----:B------:R-:W-:Y:S01]  /*0250*/  ISETP.GE.AND P2, PT, R0, RZ, PT ;  /* 0x000000ff0000720c */ /* 0x000fe20003f46270 */
[----:B------:R-:W-:-:S05]  /*0260*/  VIADD R0, R58, 0xff ;  /* 0x000000ff3a007836 */ /* 0x000fca0000000000 */
[----:B------:R-:W-:Y:S01]  /*0270*/  SHF.R.S32.HI R3, RZ, 0x1f, R0 ;  /* 0x0000001fff037819 */ /* 0x000fe20000011400 */
[----:B------:R-:W-:-:S03]  /*0280*/  @P0 VIADD R2, R2, 0x1 ;  /* 0x0000000102020836 */ /* 0x000fc60000000000 */
[----:B------:R-:W-:-:S03]  /*0290*/  LEA.HI R3, R3, R0, RZ, 0x8 ;  /* 0x0000000003037211 */ /* 0x000fc600078f40ff */
[----:B------:R-:W-:Y:S01]  /*02a0*/  @!P2 IMAD.MOV R2, RZ, RZ, -R2 ;  /* 0x000000ffff02a224 */ /* 0x000fe200078e0a02 */
[----:B------:R-:W-:-:S05]  /*02b0*/  @!P1 LOP3.LUT R2, RZ, R4, RZ, 0x33, !PT ;  /* 0x00000004ff029212 */ /* 0x000fca00078e33ff */
[----:B------:R-:W-:Y:S02]  /*02c0*/  IMAD.SHL.U32 R6, R2, 0x8, RZ ;  /* 0x0000000802067824 */ /* 0x000fe400078e00ff */
[----:B------:R-:W-:-:S03]  /*02d0*/  IMAD.MOV R2, RZ, RZ, -R2 ;  /* 0x000000ffff027224 */ /* 0x000fc600078e0a02 */
[----:B------:R-:W-:Y:S01]  /*02e0*/  LEA.HI.SX32 R3, R3, -R6, 0x18 ;  /* 0x8000000603037211 */ /* 0x000fe200078fc2ff */
[----:B------:R-:W-:-:S03]  /*02f0*/  IMAD R9, R4, R2, R5 ;  /* 0x0000000204097224 */ /* 0x000fc600078e0205 */
[----:B------:R-:W-:Y:S02]  /*0300*/  VIMNMX R8, R3, 0x8, PT ;  /* 0x0000000803087848 */ /* 0x000fe40003fe0100 */
[----:B------:R-:W-:Y:S02]  /*0310*/  IABS R4, R9 ;  /* 0x0000000900047213 */ /* 0x000fe40000000000 */
[----:B------:R-:W-:-:S04]  /*0320*/  IABS R7, R8 ;  /* 0x0000000800077213 */ /* 0x000fc80000000000 */
[----:B------:R-:W0:Y:S08]  /*0330*/  I2F.RP R0, R7 ;  /* 0x0000000700007306 */ /* 0x000e300000209400 */
[----:B0-----:R-:W0:Y:S02]  /*0340*/  MUFU.RCP R0, R0 ;  /* 0x0000000000007308 */ /* 0x001e240000001000 */
[----:B0-----:R-:W-:-:S06]  /*0350*/  VIADD R3, R0, 0xffffffe ;  /* 0x0ffffffe00037836 */ /* 0x001fcc0000000000 */
[----:B------:R-:W0:Y:S02]  /*0360*/  F2I.FTZ.U32.TRUNC.NTZ R3, R3 ;  /* 0x0000000300037305 */ /* 0x000e24000021f000 */
[----:B0-----:R-:W-:-:S04]  /*0370*/  IMAD.MOV R10, RZ, RZ, -R3 ;  /* 0x000000ffff0a7224 */ /* 0x001fc800078e0a03 */
[----:B------:R-:W-:Y:S01]  /*0380*/  IMAD.MOV.U32 R2, RZ, RZ, R10 ;  /* 0x000000ffff027224 */ /* 0x000fe200078e000a */
[----:B------:R-:W-:-:S03]  /*0390*/  IABS R10, R8 ;  /* 0x00000008000a7213 */ /* 0x000fc60000000000 */
[----:B------:R-:W-:Y:S02]  /*03a0*/  IMAD R5, R2, R7, RZ ;  /* 0x0000000702057224 */ /* 0x000fe400078e02ff */
[----:B------:R-:W-:Y:S02]  /*03b0*/  IMAD.MOV.U32 R2, RZ, RZ, RZ ;  /* 0x000000ffff027224 */ /* 0x000fe400078e00ff */
[----:B------:R-:W-:Y:S02]  /*03c0*/  IMAD.MOV R0, RZ, RZ, -R10 ;  /* 0x000000ffff007224 */ /* 0x000fe400078e0a0a */
[----:B------:R-:W-:-:S06]  /*03d0*/  IMAD.HI.U32 R2, R3, R5, R2 ;  /* 0x0000000503027227 */ /* 0x000fcc00078e0002 */
[----:B------:R-:W-:Y:S01]  /*03e0*/  IMAD.HI.U32 R3, R2, R4, RZ ;  /* 0x0000000402037227 */ /* 0x000fe200078e00ff */
[----:B------:R-:W-:-:S03]  /*03f0*/  LOP3.LUT R2, R9, R8, RZ, 0x3c, !PT ;  /* 0x0000000809027212 */ /* 0x000fc600078e3cff */
[----:B------:R-:W-:Y:S01]  /*0400*/  IMAD R0, R3, R0, R4 ;  /* 0x0000000003007224 */ /* 0x000fe200078e0204 */
[----:B------:R-:W-:Y:S02]  /*0410*/  ISETP.GE.AND P2, PT, R2, RZ, PT ;  /* 0x000000ff0200720c */ /* 0x000fe40003f46270 */
[----:B------:R-:W0:Y:S01]  /*0420*/  S2R R2, SR_TID.X ;  /* 0x0000000000027919 */ /* 0x000e220000002100 */
[----:B------:R-:W-:Y:S02]  /*0430*/  MOV R4, 0x400 ;  /* 0x0000040000047802 */ /* 0x000fe40000000f00 */
[----:B------:R-:W-:Y:S02]  /*0440*/  ISETP.GT.U32.AND P1, PT, R7, R0, PT ;  /* 0x000000000700720c */ /* 0x000fe40003f24070 */
[----:B------:R-:W-:-:S11]  /*0450*/  R2UR UR12, R4 ;  /* 0x00000000040c72ca */ /* 0x000fd600000e0000 */
[----:B------:R-:W-:Y:S02]  /*0460*/  @!P1 IMAD.IADD R0, R0, 0x1, -R7 ;  /* 0x0000000100009824 */ /* 0x000fe400078e0a07 */
[----:B------:R-:W-:Y:S01]  /*0470*/  @!P1 VIADD R3, R3, 0x1 ;  /* 0x0000000103039836 */ /* 0x000fe20000000000 */
[----:B------:R-:W-:Y:S02]  /*0480*/  ISETP.NE.AND P1, PT, R8, RZ, PT ;  /* 0x000000ff0800720c */ /* 0x000fe40003f25270 */
[----:B------:R-:W-:Y:S02]  /*0490*/  ISETP.GE.U32.AND P0, PT, R0, R7, PT ;  /* 0x000000070000720c */ /* 0x000fe40003f06070 */
[----:B------:R-:W1:Y:S11]  /*04a0*/  S2R R0, SR_CgaCtaId ;  /* 0x0000000000007919 */ /* 0x000e760000008800 */
[----:B------:R-:W-:Y:S01]  /*04b0*/  @P0 VIADD R3, R3, 0x1 ;  /* 0x0000000103030836 */ /* 0x000fe20000000000 */
[----:B------:R-:W-:-:S03]  /*04c0*/  ISETP.GT.AND P0, PT, R23, 0x3f, PT ;  /* 0x0000003f1700780c */ /* 0x000fc60003f04270 */
[----:B------:R-:W-:-:S04]  /*04d0*/  IMAD.MOV.U32 R5, RZ, RZ, R3 ;  /* 0x000000ffff057224 */ /* 0x000fc800078e0003 */
[----:B------:R-:W-:Y:S01]  /*04e0*/  @!P2 IMAD.MOV R5, RZ, RZ, -R5 ;  /* 0x000000ffff05a224 */ /* 0x000fe200078e0a05 */
[----:B------:R-:W-:-:S05]  /*04f0*/  @!P1 LOP3.LUT R5, RZ, R8, RZ, 0x33, !PT ;  /* 0x00000008ff059212 */ /* 0x000fca00078e33ff */
[----:B------:R-:W-:Y:S02]  /*0500*/  IMAD.MOV R3, RZ, RZ, -R5 ;  /* 0x000000ffff037224 */ /* 0x000fe400078e0a05 */
[----:B------:R-:W-:Y:S02]  /*0510*/  IMAD.SHL.U32 R5, R5, 0x80, RZ ;  /* 0x0000008005057824 */ /* 0x000fe400078e00ff */
[----:B------:R-:W-:Y:S01]  /*0520*/  IMAD R3, R8, R3, R9 ;  /* 0x0000000308037224 */ /* 0x000fe200078e0209 */
[C---:B-1----:R-:W-:Y:S01]  /*0530*/  R2UR UR4, R0.reuse ;  /* 0x00000000000472ca */ /* 0x042fe200000e0000 */
[----:B------:R-:W-:Y:S02]  /*0540*/  IMAD.SHL.U32 R7, R0, 0x40, RZ ;  /* 0x0000004000077824 */ /* 0x000fe400078e00ff */
[----:B------:R-:W-:-:S03]  /*0550*/  IMAD.IADD R3, R6, 0x1, R3 ;  /* 0x0000000106037824 */ /* 0x000fc600078e0203 */
[----:B------:R-:W-:-:S05]  /*0560*/  LOP3.LUT R4, R7, 0x80, RZ, 0xc0, !PT ;  /* 0x0000008007047812 */ /* 0x000fca00078ec0ff */
[----:B------:R-:W-:Y:S01]  /*0570*/  IMAD R4, R3, 0x100, R4 ;  /* 0x0000010003047824 */ /* 0x000fe200078e0204 */
[----:B0-----:R-:W-:Y:S01]  /*0580*/  LOP3.LUT R3, R2, 0x7f, RZ, 0xc0, !PT ;  /* 0x0000007f02037812 */ /* 0x001fe200078ec0ff */
[----:B------:R-:W-:-:S04]  /*0590*/  ULEA UR12, UR4, UR12, 0x18 ;  /* 0x0000000c040c7291 */ /* 0x000fc8000f8ec03f */
[----:B------:R-:W-:Y:S01]  /*05a0*/  IMAD.IADD R6, R3, 0x1, R4 ;  /* 0x0000000103067824 */ /* 0x000fe200078e0204 */
[----:B------:R-:W-:Y:S07]  /*05b0*/  @P0 BRA `(.L_x_0) ;  /* 0x0000000000880947 */ /* 0x000fee0003800000 */
[----:B------:R-:W-:Y:S01]  /*05c0*/  IMAD.SHL.U32 R7, R2, 0x8, RZ ;  /* 0x0000000802077824 */ /* 0x000fe200078e00ff */
[----:B------:R-:W-:Y:S02]  /*05d0*/  CS2R R56, SRZ ;  /* 0x0000000000387805 */ /* 0x000fe4000001ff00 */
[----:B------:R-:W-:Y:S02]  /*05e0*/  CS2R R58, SRZ ;  /* 0x00000000003a7805 */ /* 0x000fe4000001ff00 */
[----:B------:R-:W-:Y:S02]  /*05f0*/  CS2R R60, SRZ ;  /* 0x00000000003c7805 */ /* 0x000fe4000001ff00 */
[----:B------:R-:W-:Y:S02]  /*0600*/  CS2R R62, SRZ ;  /* 0x00000000003e7805 */ /* 0x000fe4000001ff00 */
[----:B------:R-:W-:Y:S02]  /*0610*/  CS2R R64, SRZ ;  /* 0x0000000000407805 */ /* 0x000fe4000001ff00 */
[----:B------:R-:W-:-:S02]  /*0620*/  CS2R R66, SRZ ;  /* 0x0000000000427805 */ /* 0x000fc4000001ff00 */
        /* <DEDUP_REMOVED lines=25> */
[----:B------:R-:W-:Y:S01]  /*07c0*/  CS2R R54, SRZ ;  /* 0x0000000000367805 */ /* 0x000fe2000001ff00 */
[----:B------:R-:W-:Y:S06]  /*07d0*/  BRA `(.L_x_1) ;  /* 0x0000005400d87947 */ /* 0x000fec0003800000 */
.L_x_0:
[----:B------:R-:W-:Y:S01]  /*07e0*/  IABS R14, R58 ;  /* 0x0000003a000e7213 */ /* 0x000fe20000000000 */
[----:B------:R-:W-:Y:S01]  /*07f0*/  ULDC UR4, c[0x0][0x234] ;  /* 0x00008d0000047ab9 */ /* 0x000fe20000000800 */
[----:B------:R-:W-:Y:S01]  /*0800*/  IABS R4, R59 ;  /* 0x0000003b00047213 */ /* 0x000fe20000000000 */
[----:B------:R-:W-:Y:S01]  /*0810*/  ULDC.64 UR16, c[0x0][0x210] ;  /* 0x0000840000107ab9 */ /* 0x000fe20000000a00 */
[----:B------:R-:W0:Y:S01]  /*0820*/  I2F.RP R12, R14 ;  /* 0x0000000e000c7306 */ /* 0x000e220000209400 */
[----:B------:R-:W-:Y:S01]  /*0830*/  ISETP.GE.AND P5, PT, R6, RZ, PT ;  /* 0x000000ff0600720c */ /* 0x000fe20003fa6270 */
[----:B------:R-:W-:Y:S01]  /*0840*/  ULDC UR7, c[0x0][0x23c] ;  /* 0x00008f0000077ab9 */ /* 0x000fe20000000800 */
[----:B------:R-:W-:Y:S02]  /*0850*/  CS2R R82, SRZ ;  /* 0x0000000000527805 */ /* 0x000fe4000001ff00 */
[----:B------:R-:W-:Y:S02]  /*0860*/  CS2R R84, SRZ ;  /* 0x0000000000547805 */ /* 0x000fe4000001ff00 */
[----:B------:R-:W-:Y:S01]  /*0870*/  CS2R R86, SRZ ;  /* 0x0000000000567805 */ /* 0x000fe2000001ff00 */
[----:B------:R-:W-:Y:S01]  /*0880*/  UMOV UR5, 0x7fffffdf ;  /* 0x7fffffdf00057882 */ /* 0x000fe20000000000 */
[----:B------:R-:W-:Y:S01]  /*0890*/  USHF.L.U32 UR13, UR7, 0x6, URZ ;  /* 0x00000006070d7899 */ /* 0x000fe2000800063f */
[----:B------:R-:W1:Y:S01]  /*08a0*/  I2F.RP R13, R4 ;  /* 0x00000004000d7306 */ /* 0x000e620000209400 */
[----:B------:R-:W-:-:S07]  /*08b0*/  ULDC UR24, c[0x0][0x238] ;  /* 0x00008e0000187ab9 */ /* 0x000fce0000000800 */
[----:B0-----:R-:W0:Y:S08]  /*08c0*/  MUFU.RCP R12, R12 ;  /* 0x0000000c000c7308 */ /* 0x001e300000001000 */
[----:B-1----:R-:W1:Y:S01]  /*08d0*/  MUFU.RCP R13, R13 ;  /* 0x0000000d000d7308 */ /* 0x002e620000001000 */
[----:B0-----:R-:W-:Y:S01]  /*08e0*/  VIADD R8, R12, 0xffffffe ;  /* 0x0ffffffe0c087836 */ /* 0x001fe20000000000 */
[----:B------:R-:W-:-:S06]  /*08f0*/  IABS R12, R6 ;  /* 0x00000006000c7213 */ /* 0x000fcc0000000000 */
[----:B------:R0:W2:Y:S01]  /*0900*/  F2I.FTZ.U32.TRUNC.NTZ R9, R8 ;  /* 0x0000000800097305 */ /* 0x0000a2000021f000 */
[----:B-1----:R-:W-:Y:S01]  /*0910*/  VIADD R10, R13, 0xffffffe ;  /* 0x0ffffffe0d0a7836 */ /* 0x002fe20000000000 */
[----:B------:R-:W-:-:S06]  /*0920*/  SHF.R.U32.HI R13, RZ, 0x6, R2 ;  /* 0x00000006ff0d7819 */ /* 0x000fcc0000011602 */
[----:B------:R1:W3:Y:S01]  /*0930*/  F2I.FTZ.U32.TRUNC.NTZ R11, R10 ;  /* 0x0000000a000b7305 */ /* 0x0002e2000021f000 */
[----:B0-----:R-:W-:Y:S02]  /*0940*/  IMAD.MOV.U32 R8, RZ, RZ, RZ ;  /* 0x000000ffff087224 */ /* 0x001fe400078e00ff */
[----:B--2---:R-:W-:Y:S02]  /*0950*/  IMAD.MOV R15, RZ, RZ, -R9 ;  /* 0x000000ffff0f7224 */ /* 0x004fe400078e0a09 */
[----:B-1----:R-:W-:Y:S02]  /*0960*/  IMAD.MOV.U32 R10, RZ, RZ, RZ ;  /* 0x000000ffff0a7224 */ /* 0x002fe400078e00ff */
[----:B------:R-:W-:-:S04]  /*0970*/  IMAD R15, R15, R14, RZ ;  /* 0x0000000e0f0f7224 */ /* 0x000fc800078e02ff */
[----:B------:R-:W-:Y:S01]  /*0980*/  IMAD.HI.U32 R9, R9, R15, R8 ;  /* 0x0000000f09097227 */ /* 0x000fe200078e0008 */
[----:B------:R-:W-:-:S03]  /*0990*/  SGXT.U32 R8, R13, 0x1 ;  /* 0x000000010d08781a */ /* 0x000fc60000000000 */
[----:B---3--:R-:W-:Y:S01]  /*09a0*/  IMAD.MOV R13, RZ, RZ, -R11 ;  /* 0x000000ffff0d7224 */ /* 0x008fe200078e0a0b */
[----:B------:R-:W-:Y:S01]  /*09b0*/  LOP3.LUT R8, R8, 0x40, R7, 0xf8, !PT ;  /* 0x0000004008087812 */ /* 0x000fe200078ef807 */
[----:B------:R-:W-:-:S03]  /*09c0*/  IMAD.HI.U32 R9, R9, R12, RZ ;  /* 0x0000000c09097227 */ /* 0x000fc600078e00ff */
[----:B------:R-:W-:Y:S01]  /*09d0*/  LOP3.LUT R20, R5, R8, RZ, 0xfc, !PT ;  /* 0x0000000805147212 */ /* 0x000fe200078efcff */
[----:B------:R-:W-:Y:S01]  /*09e0*/  IMAD.MOV R9, RZ, RZ, -R9 ;  /* 0x000000ffff097224 */ /* 0x000fe200078e0a09 */
[----:B------:R-:W-:Y:S01]  /*09f0*/  SHF.R.S32.HI R8, RZ, 0x1f, R23 ;  /* 0x0000001fff087819 */ /* 0x000fe20000011417 */
[----:B------:R-:W-:Y:S01]  /*0a00*/  IMAD R13, R13, R4, RZ ;  /* 0x000000040d0d7224 */ /* 0x000fe200078e02ff */
[----:B------:R-:W-:Y:S01]  /*0a10*/  LOP3.LUT R16, R20, 0x3c, RZ, 0xfc, !PT ;  /* 0x0000003c14107812 */ /* 0x000fe200078efcff */
[----:B------:R-:W-:Y:S01]  /*0a20*/  IMAD R7, R14, R9, R12 ;  /* 0x000000090e077224 */ /* 0x000fe200078e020c */
[----:B------:R-:W-:Y:S01]  /*0a30*/  LOP3.LUT R12, R20, 0x3e, RZ, 0xfc, !PT ;  /* 0x0000003e140c7812 */ /* 0x000fe200078efcff */
[----:B------:R-:W-:Y:S01]  /*0a40*/  IMAD.HI.U32 R10, R11, R13, R10 ;  /* 0x0000000d0b0a7227 */ /* 0x000fe200078e000a */
[----:B------:R-:W-:Y:S02]  /*0a50*/  IABS R13, R16 ;  /* 0x00000010000d7213 */ /* 0x000fe40000000000 */
[----:B------:R-:W-:-:S02]  /*0a60*/  ISETP.GT.U32.AND P1, PT, R14, R7, PT ;  /* 0x000000070e00720c */ /* 0x000fc40003f24070 */
[----:B------:R-:W-:Y:S01]  /*0a70*/  IABS R11, R12 ;  /* 0x0000000c000b7213 */ /* 0x000fe20000000000 */
[----:B------:R-:W-:Y:S01]  /*0a80*/  IMAD.HI.U32 R9, R10, R13, RZ ;  /* 0x0000000d0a097227 */ /* 0x000fe200078e00ff */
[----:B------:R-:W-:Y:S02]  /*0a90*/  LEA.HI R23, R8, R23, RZ, 0x6 ;  /* 0x0000001708177211 */ /* 0x000fe400078f30ff */
[----:B------:R-:W-:Y:S01]  /*0aa0*/  LOP3.LUT R18, R20, 0x3a, RZ, 0xfc, !PT ;  /* 0x0000003a14127812 */ /* 0x000fe200078efcff */
[----:B------:R-:W-:Y:S01]  /*0ab0*/  IMAD.HI.U32 R8, R10, R11, RZ ;  /* 0x0000000b0a087227 */ /* 0x000fe200078e00ff */
[----:B------:R-:W-:Y:S02]  /*0ac0*/  ISETP.GE.AND P0, PT, R12, RZ, PT ;  /* 0x000000ff0c00720c */ /* 0x000fe40003f06270 */
[----:B------:R-:W-:Y:S01]  /*0ad0*/  IABS R19, R18 ;  /* 0x0000001200137213 */ /* 0x000fe20000000000 */
[----:B------:R-:W-:Y:S01]  /*0ae0*/  IMAD.MOV R12, RZ, RZ, -R8 ;  /* 0x000000ffff0c7224 */ /* 0x000fe200078e0a08 */
[----:B------:R-:W-:Y:S01]  /*0af0*/  ISETP.GE.AND P6, PT, R16, RZ, PT ;  /* 0x000000ff1000720c */ /* 0x000fe20003fc6270 */
[----:B------:R-:W-:Y:S01]  /*0b00*/  @!P1 IMAD.IADD R7, R7, 0x1, -R14 ;  /* 0x0000000107079824 */ /* 0x000fe200078e0a0e */
[----:B------:R-:W-:Y:S01]  /*0b10*/  LOP3.LUT R16, R20, 0x36, RZ, 0xfc, !PT ;  /* 0x0000003614107812 */ /* 0x000fe200078efcff */
[----:B------:R-:W-:Y:S01]  /*0b20*/  IMAD.MOV R15, RZ, RZ, -R9 ;  /* 0x000000ffff0f7224 */ /* 0x000fe200078e0a09 */
[----:B------:R-:W-:Y:S01]  /*0b30*/  ISETP.GE.AND P1, PT, R18, RZ, PT ;  /* 0x000000ff1200720c */ /* 0x000fe20003f26270 */
[----:B------:R-:W-:Y:S01]  /*0b40*/  IMAD R9, R4, R12, R11 ;  /* 0x0000000c04097224 */ /* 0x000fe200078e020b */
[----:B------:R-:W-:Y:S01]  /*0b50*/  ISETP.GT.U32.AND P3, PT, R14, R7, PT ;  /* 0x000000070e00720c */ /* 0x000fe20003f64070 */
[----:B------:R-:W-:Y:S01]  /*0b60*/  IMAD.HI.U32 R8, R10, R19, RZ ;  /* 0x000000130a087227 */ /* 0x000fe200078e00ff */
[----:B------:R-:W-:-:S02]  /*0b70*/  LOP3.LUT R12, R20, 0x38, RZ, 0xfc, !PT ;  /* 0x00000038140c7812 */ /* 0x000fc400078efcff */
[C---:B------:R-:W-:Y:S01]  /*0b80*/  ISETP.GT.U32.AND P2, PT, R4.reuse, R9, PT ;  /* 0x000000090400720c */ /* 0x040fe20003f44070 */
[----:B------:R-:W-:Y:S01]  /*0b90*/  IMAD.MOV R8, RZ, RZ, -R8 ;  /* 0x000000ffff087224 */ /* 0x000fe200078e0a08 */
[----:B------:R-:W-:Y:S01]  /*0ba0*/  IABS R11, R12 ;  /* 0x0000000c000b7213 */ /* 0x000fe20000000000 */
[C---:B------:R-:W-:Y:S01]  /*0bb0*/  IMAD R13, R4.reuse, R15, R13 ;  /* 0x0000000f040d7224 */ /* 0x040fe200078e020d */
[----:B------:R-:W-:Y:S01]  /*0bc0*/  IABS R25, R16 ;  /* 0x0000001000197213 */ /* 0x000fe20000000000 */
[----:B------:R-:W-:Y:S01]  /*0bd0*/  IMAD R15, R4, R8, R19 ;  /* 0x00000008040f7224 */ /* 0x000fe200078e0213 */
[----:B------:R-:W-:Y:S01]  /*0be0*/  LOP3.LUT R18, R20, 0x32, RZ, 0xfc, !PT ;  /* 0x0000003214127812 */ /* 0x000fe200078efcff */
[----:B------:R-:W-:Y:S01]  /*0bf0*/  IMAD.MOV.U32 R19, RZ, RZ, R11 ;  /* 0x000000ffff137224 */ /* 0x000fe200078e000b */
[----:B------:R-:W-:Y:S01]  /*0c00*/  ISETP.GT.U32.AND P4, PT, R4, R13, PT ;  /* 0x0000000d0400720c */ /* 0x000fe20003f84070 */
[----:B------:R-:W-:Y:S01]  /*0c10*/  @!P3 IMAD.IADD R7, R7, 0x1, -R14 ;  /* 0x000000010707b824 */ /* 0x000fe200078e0a0e */
[----:B------:R-:W-:Y:S01]  /*0c20*/  ISETP.NE.AND P3, PT, R58, RZ, PT ;  /* 0x000000ff3a00720c */ /* 0x000fe20003f65270 */
[----:B------:R-:W-:Y:S01]  /*0c30*/  IMAD.HI.U32 R8, R10, R19, RZ ;  /* 0x000000130a087227 */ /* 0x000fe200078e00ff */
[----:B------:R-:W-:-:S02]  /*0c40*/  LOP3.LUT R14, R20, 0x34, RZ, 0xfc, !PT ;  /* 0x00000034140e7812 */ /* 0x000fc400078efcff */
[----:B------:R-:W-:Y:S01]  /*0c50*/  IABS R21, R18 ;  /* 0x0000001200157213 */ /* 0x000fe20000000000 */
[----:B------:R-:W-:Y:S01]  /*0c60*/  @!P2 IMAD.IADD R9, R9, 0x1, -R4 ;  /* 0x000000010909a824 */ /* 0x000fe200078e0a04 */
[----:B------:R-:W-:Y:S01]  /*0c70*/  IABS R27, R14 ;  /* 0x0000000e001b7213 */ /* 0x000fe20000000000 */
[----:B------:R-:W-:Y:S01]  /*0c80*/  IMAD.MOV R8, RZ, RZ, -R8 ;  /* 0x000000ffff087224 */ /* 0x000fe200078e0a08 */
[----:B------:R-:W-:Y:S01]  /*0c90*/  LOP3.LUT R22, R20, 0x30, RZ, 0xfc, !PT ;  /* 0x0000003014167812 */ /* 0x000fe200078efcff */
[----:B------:R-:W-:Y:S01]  /*0ca0*/  @!P5 IMAD.MOV R7, RZ, RZ, -R7 ;  /* 0x000000ffff07d224 */ /* 0x000fe200078e0a07 */
[C---:B------:R-:W-:Y:S01]  /*0cb0*/  ISETP.GT.U32.AND P2, PT, R4.reuse, R9, PT ;  /* 0x000000090400720c */ /* 0x040fe20003f44070 */
[C---:B------:R-:W-:Y:S01]  /*0cc0*/  IMAD R19, R4.reuse, R8, R19 ;  /* 0x0000000804137224 */ /* 0x040fe200078e0213 */
[----:B------:R-:W-:Y:S01]  /*0cd0*/  ISETP.GT.U32.AND P5, PT, R4, R15, PT ;  /* 0x0000000f0400720c */ /* 0x000fe20003fa4070 */
[----:B------:R-:W-:Y:S01]  /*0ce0*/  @!P4 IMAD.IADD R13, R13, 0x1, -R4 ;  /* 0x000000010d0dc824 */ /* 0x000fe200078e0a04 */
[----:B------:R-:W-:Y:S01]  /*0cf0*/  @!P3 LOP3.LUT R7, RZ, R58, RZ, 0x33, !PT ;  /* 0x0000003aff07b212 */ /* 0x000fe200078e33ff */
[----:B------:R-:W-:Y:S01]  /*0d00*/  IMAD.HI.U32 R11, R10, R25, RZ ;  /* 0x000000190a0b7227 */ /* 0x000fe200078e00ff */
[----:B------:R-:W-:-:S02]  /*0d10*/  ISETP.GT.U32.AND P3, PT, R4, R19, PT ;  /* 0x000000130400720c */ /* 0x000fc40003f64070 */
[----:B------:R-:W-:Y:S01]  /*0d20*/  ISETP.GT.U32.AND P4, PT, R4, R13, PT ;  /* 0x0000000d0400720c */ /* 0x000fe20003f84070 */
[----:B------:R-:W-:Y:S01]  /*0d30*/  IMAD.MOV R11, RZ, RZ, -R11 ;  /* 0x000000ffff0b7224 */ /* 0x000fe200078e0a0b */
[----:B------:R-:W-:Y:S01]  /*0d40*/  IABS R31, R22 ;  /* 0x00000016001f7213 */ /* 0x000fe20000000000 */
[----:B------:R-:W-:Y:S01]  /*0d50*/  IMAD.HI.U32 R8, R10, R27, RZ ;  /* 0x0000001b0a087227 */ /* 0x000fe200078e00ff */
[C---:B------:R-:W-:Y:S02]  /*0d60*/  LOP3.LUT R24, R20.reuse, 0xc, RZ, 0xfc, !PT ;  /* 0x0000000c14187812 */ /* 0x040fe400078efcff */
[----:B------:R-:W-:Y:S01]  /*0d70*/  LOP3.LUT R26, R20, 0xa, RZ, 0xfc, !PT ;  /* 0x0000000a141a7812 */ /* 0x000fe200078efcff */
[----:B------:R-:W-:Y:S01]  /*0d80*/  @!P2 IMAD.IADD R9, R9, 0x1, -R4 ;  /* 0x000000010909a824 */ /* 0x000fe200078e0a04 */
[----:B------:R-:W-:Y:S01]  /*0d90*/  IABS R69, R24 ;  /* 0x0000001800457213 */ /* 0x000fe20000000000 */
[----:B------:R-:W-:Y:S01]  /*0da0*/  IMAD R25, R4, R11, R25 ;  /* 0x0000000b04197224 */ /* 0x000fe200078e0219 */
[----:B------:R-:W-:Y:S01]  /*0db0*/  IABS R71, R26 ;  /* 0x0000001a00477213 */ /* 0x000fe20000000000 */
[----:B------:R-:W-:Y:S01]  /*0dc0*/  IMAD.MOV R8, RZ, RZ, -R8 ;  /* 0x000000ffff087224 */ /* 0x000fe200078e0a08 */
[----:B------:R-:W-:Y:S01]  /*0dd0*/  LOP3.LUT R28, R20, 0x4, RZ, 0xfc, !PT ;  /* 0x00000004141c7812 */ /* 0x000fe200078efcff */
[--C-:B------:R-:W-:Y:S01]  /*0de0*/  @!P3 IMAD.IADD R19, R19, 0x1, -R4.reuse ;  /* 0x000000011313b824 */ /* 0x100fe200078e0a04 */
[----:B------:R-:W-:Y:S01]  /*0df0*/  ISETP.GT.U32.AND P2, PT, R4, R25, PT ;  /* 0x000000190400720c */ /* 0x000fe20003f44070 */
[----:B------:R-:W-:Y:S01]  /*0e00*/  IMAD.MOV.U32 R11, RZ, RZ, R9 ;  /* 0x000000ffff0b7224 */ /* 0x000fe200078e0009 */
[----:B------:R-:W-:Y:S01]  /*0e10*/  LOP3.LUT R30, R20, 0x2, RZ, 0xfc, !PT ;  /* 0x00000002141e7812 */ /* 0x000fe200078efcff */
[--C-:B------:R-:W-:Y:S01]  /*0e20*/  @!P4 IMAD.IADD R13, R13, 0x1, -R4.reuse ;  /* 0x000000010d0dc824 */ /* 0x100fe200078e0a04 */
[----:B------:R-:W-:Y:S01]  /*0e30*/  ISETP.GE.AND P4, PT, R12, RZ, PT ;  /* 0x000000ff0c00720c */ /* 0x000fe20003f86270 */
[----:B------:R-:W-:Y:S01]  /*0e40*/  @!P5 IMAD.IADD R15, R15, 0x1, -R4 ;  /* 0x000000010f0fd824 */ /* 0x000fe200078e0a04 */
[----:B------:R-:W-:Y:S01]  /*0e50*/  ISETP.GE.AND P5, PT, R16, RZ, PT ;  /* 0x000000ff1000720c */ /* 0x000fe20003fa6270 */
[----:B------:R-:W-:Y:S01]  /*0e60*/  IMAD R27, R4, R8, R27 ;  /* 0x00000008041b7224 */ /* 0x000fe200078e021b */
[----:B------:R-:W-:Y:S01]  /*0e70*/  LOP3.LUT R16, R20, 0x2e, RZ, 0xfc, !PT ;  /* 0x0000002e14107812 */ /* 0x000fe200078efcff */
[----:B------:R-:W-:Y:S01]  /*0e80*/  @!P0 IMAD.MOV R11, RZ, RZ, -R11 ;  /* 0x000000ffff0b8224 */ /* 0x000fe200078e0a0b */
[----:B------:R-:W-:Y:S01]  /*0e90*/  ISETP.GT.U32.AND P0, PT, R4, R19, PT ;  /* 0x000000130400720c */ /* 0x000fe20003f04070 */
[----:B------:R-:W-:Y:S01]  /*0ea0*/  IMAD.HI.U32 R8, R10, R21, RZ ;  /* 0x000000150a087227 */ /* 0x000fe200078e00ff */
[----:B------:R-:W-:-:S02]  /*0eb0*/  ISETP.GT.U32.AND P3, PT, R4, R15, PT ;  /* 0x0000000f0400720c */ /* 0x000fc40003f64070 */
[----:B------:R-:W-:Y:S01]  /*0ec0*/  IABS R29, R16 ;  /* 0x00000010001d7213 */ /* 0x000fe20000000000 */
[----:B------:R-:W-:Y:S01]  /*0ed0*/  @!P6 IMAD.MOV R13, RZ, RZ, -R13 ;  /* 0x000000ffff0de224 */ /* 0x000fe200078e0a0d */
[C---:B------:R-:W-:Y:S01]  /*0ee0*/  ISETP.GT.U32.AND P6, PT, R4.reuse, R27, PT ;  /* 0x0000001b0400720c */ /* 0x040fe20003fc4070 */
[----:B------:R-:W-:Y:S01]  /*0ef0*/  IMAD.MOV R8, RZ, RZ, -R8 ;  /* 0x000000ffff087224 */ /* 0x000fe200078e0a08 */
[----:B------:R-:W-:Y:S01]  /*0f00*/  IABS R77, R28 ;  /* 0x0000001c004d7213 */ /* 0x000fe20000000000 */
[----:B------:R-:W-:Y:S01]  /*0f10*/  @!P2 IMAD.IADD R25, R25, 0x1, -R4 ;  /* 0x000000011919a824 */ /* 0x000fe200078e0a04 */
[----:B------:R-:W-:Y:S01]  /*0f20*/  IABS R79, R30 ;  /* 0x0000001e004f7213 */ /* 0x000fe20000000000 */
[----:B------:R-:W-:Y:S01]  /*0f30*/  IMAD R9, R4, R8, R21 ;  /* 0x0000000804097224 */ /* 0x000fe200078e0215 */
[----:B------:R-:W-:Y:S01]  /*0f40*/  IABS R81, R20 ;  /* 0x0000001400517213 */ /* 0x000fe20000000000 */
[----:B------:R-:W-:Y:S01]  /*0f50*/  IMAD.HI.U32 R8, R10, R31, RZ ;  /* 0x0000001f0a087227 */ /* 0x000fe200078e00ff */
[----:B------:R-:W-:-:S02]  /*0f60*/  ISETP.GT.U32.AND P2, PT, R4, R25, PT ;  /* 0x000000190400720c */ /* 0x000fc40003f44070 */
[----:B------:R-:W-:Y:S01]  /*0f70*/  SHF.R.S32.HI R23, RZ, 0x6, R23 ;  /* 0x00000006ff177819 */ /* 0x000fe20000011417 */
[----:B------:R-:W-:Y:S01]  /*0f80*/  @!P0 IMAD.IADD R19, R19, 0x1, -R4 ;  /* 0x0000000113138824 */ /* 0x000fe200078e0a04 */
[----:B------:R-:W-:Y:S01]  /*0f90*/  ISETP.GT.U32.AND P0, PT, R4, R9, PT ;  /* 0x000000090400720c */ /* 0x000fe20003f04070 */
[----:B------:R-:W-:Y:S02]  /*0fa0*/  IMAD.MOV R12, RZ, RZ, -R8 ;  /* 0x000000ffff0c7224 */ /* 0x000fe400078e0a08 */
[--C-:B------:R-:W-:Y:S01]  /*0fb0*/  @!P3 IMAD.IADD R15, R15, 0x1, -R4.reuse ;  /* 0x000000010f0fb824 */ /* 0x100fe200078e0a04 */
[----:B------:R-:W-:Y:S01]  /*0fc0*/  ISETP.GE.AND P3, PT, R14, RZ, PT ;  /* 0x000000ff0e00720c */ /* 0x000fe20003f66270 */
[--C-:B------:R-:W-:Y:S01]  /*0fd0*/  @!P6 IMAD.IADD R27, R27, 0x1, -R4.reuse ;  /* 0x000000011b1be824 */ /* 0x100fe200078e0a04 */
[----:B------:R-:W-:Y:S01]  /*0fe0*/  LOP3.LUT R14, R20, 0x2c, RZ, 0xfc, !PT ;  /* 0x0000002c140e7812 */ /* 0x000fe200078efcff */
[----:B------:R-:W-:Y:S01]  /*0ff0*/  IMAD R31, R4, R12, R31 ;  /* 0x0000000c041f7224 */ /* 0x000fe200078e021f */
[----:B------:R-:W-:Y:S01]  /*1000*/  ISETP.GE.AND P6, PT, R22, RZ, PT ;  /* 0x000000ff1600720c */ /* 0x000fe20003fc6270 */
[----:B------:R-:W-:Y:S01]  /*1010*/  IMAD.MOV.U32 R21, RZ, RZ, R19 ;  /* 0x000000ffff157224 */ /* 0x000fe200078e0013 */
[----:B------:R-:W-:Y:S01]  /*1020*/  IABS R33, R14 ;  /* 0x0000000e00217213 */ /* 0x000fe20000000000 */
[----:B------:R-:W-:Y:S01]  /*1030*/  @!P1 IMAD.MOV R15, RZ, RZ, -R15 ;  /* 0x000000ffff0f9224 */ /* 0x000fe200078e0a0f */
[C---:B------:R-:W-:Y:S01]  /*1040*/  ISETP.GT.U32.AND P1, PT, R4.reuse, R27, PT ;  /* 0x0000001b0400720c */ /* 0x040fe20003f24070 */
[----:B------:R-:W-:Y:S01]  /*1050*/  @!P4 IMAD.MOV R21, RZ, RZ, -R21 ;  /* 0x000000ffff15c224 */ /* 0x000fe200078e0a15 */
[----:B------:R-:W-:Y:S01]  /*1060*/  ISETP.GT.U32.AND P4, PT, R4, R31, PT ;  /* 0x0000001f0400720c */ /* 0x000fe20003f84070 */
[----:B------:R-:W-:Y:S01]  /*1070*/  @!P0 IMAD.IADD R9, R9, 0x1, -R4 ;  /* 0x0000000109098824 */ /* 0x000fe200078e0a04 */
[----:B------:R-:W-:Y:S01]  /*1080*/  LOP3.LUT R12, R20, 0x2a, RZ, 0xfc, !PT ;  /* 0x0000002a140c7812 */ /* 0x000fe200078efcff */
[----:B------:R-:W-:Y:S01]  /*1090*/  IMAD.HI.U32 R8, R10, R29, RZ ;  /* 0x0000001d0a087227 */ /* 0x000fe200078e00ff */
[----:B------:R-:W-:-:S02]  /*10a0*/  LOP3.LUT R22, R20, 0x1e, RZ, 0xfc, !PT ;  /* 0x0000001e14167812 */ /* 0x000fc400078efcff */
[----:B------:R-:W-:Y:S01]  /*10b0*/  ISETP.GT.U32.AND P0, PT, R4, R9, PT ;  /* 0x000000090400720c */ /* 0x000fe20003f04070 */
[----:B------:R-:W-:Y:S01]  /*10c0*/  IMAD.MOV R8, RZ, RZ, -R8 ;  /* 0x000000ffff087224 */ /* 0x000fe200078e0a08 */
[----:B------:R-:W-:Y:S01]  /*10d0*/  IABS R37, R12 ;  /* 0x0000000c00257213 */ /* 0x000fe20000000000 */
[--C-:B------:R-:W-:Y:S01]  /*10e0*/  @!P2 IMAD.IADD R25, R25, 0x1, -R4.reuse ;  /* 0x000000011919a824 */ /* 0x100fe200078e0a04 */
[----:B------:R-:W-:Y:S01]  /*10f0*/  ISETP.GE.AND P2, PT, R18, RZ, PT ;  /* 0x000000ff1200720c */ /* 0x000fe20003f46270 */
[--C-:B------:R-:W-:Y:S01]  /*1100*/  @!P1 IMAD.IADD R27, R27, 0x1, -R4.reuse ;  /* 0x000000011b1b9824 */ /* 0x100fe200078e0a04 */
[----:B------:R-:W-:Y:S01]  /*1110*/  ISETP.GE.AND P1, PT, R14, RZ, PT ;  /* 0x000000ff0e00720c */ /* 0x000fe20003f26270 */
[----:B------:R-:W-:Y:S01]  /*1120*/  @!P4 IMAD.IADD R31, R31, 0x1, -R4 ;  /* 0x000000011f1fc824 */ /* 0x000fe200078e0a04 */
[----:B------:R-:W-:Y:S01]  /*1130*/  LOP3.LUT R14, R20, 0x28, RZ, 0xfc, !PT ;  /* 0x00000028140e7812 */ /* 0x000fe200078efcff */
[----:B------:R-:W-:Y:S01]  /*1140*/  @!P3 IMAD.MOV R27, RZ, RZ, -R27 ;  /* 0x000000ffff1bb224 */ /* 0x000fe200078e0a1b */
[----:B------:R-:W-:Y:S01]  /*1150*/  ISETP.GE.AND P4, PT, R12, RZ, PT ;  /* 0x000000ff0c00720c */ /* 0x000fe20003f86270 */
[C---:B------:R-:W-:Y:S01]  /*1160*/  IMAD R19, R4.reuse, R8, R29 ;  /* 0x0000000804137224 */ /* 0x040fe200078e021d */
[----:B------:R-:W-:Y:S01]  /*1170*/  ISETP.GT.U32.AND P3, PT, R4, R31, PT ;  /* 0x0000001f0400720c */ /* 0x000fe20003f64070 */
[----:B------:R-:W-:Y:S01]  /*1180*/  IMAD.HI.U32 R8, R10, R33, RZ ;  /* 0x000000210a087227 */ /* 0x000fe200078e00ff */
[----:B------:R-:W-:-:S02]  /*1190*/  IABS R39, R14 ;  /* 0x0000000e00277213 */ /* 0x000fc40000000000 */
[----:B------:R-:W-:Y:S01]  /*11a0*/  LOP3.LUT R18, R20, 0x20, RZ, 0xfc, !PT ;  /* 0x0000002014127812 */ /* 0x000fe200078efcff */
[----:B------:R-:W-:Y:S01]  /*11b0*/  @!P0 IMAD.IADD R9, R9, 0x1, -R4 ;  /* 0x0000000109098824 */ /* 0x000fe200078e0a04 */
[C---:B------:R-:W-:Y:S01]  /*11c0*/  ISETP.GT.U32.AND P0, PT, R4.reuse, R19, PT ;  /* 0x000000130400720c */ /* 0x040fe20003f04070 */
[----:B------:R-:W-:Y:S01]  /*11d0*/  IMAD.MOV R8, RZ, RZ, -R8 ;  /* 0x000000ffff087224 */ /* 0x000fe200078e0a08 */
[----:B------:R-:W-:Y:S01]  /*11e0*/  IABS R41, R18 ;  /* 0x0000001200297213 */ /* 0x000fe20000000000 */
[----:B------:R-:W-:Y:S01]  /*11f0*/  IMAD.MOV.U32 R29, RZ, RZ, R9 ;  /* 0x000000ffff1d7224 */ /* 0x000fe200078e0009 */
[----:B------:R-:W-:Y:S01]  /*1200*/  IABS R49, R22 ;  /* 0x0000001600317213 */ /* 0x000fe20000000000 */
[----:B------:R-:W-:Y:S02]  /*1210*/  IMAD R9, R4, R8, R33 ;  /* 0x0000000804097224 */ /* 0x000fe400078e0221 */
[--C-:B------:R-:W-:Y:S02]  /*1220*/  @!P3 IMAD.IADD R31, R31, 0x1, -R4.reuse ;  /* 0x000000011f1fb824 */ /* 0x100fe400078e0a04 */
[----:B------:R-:W-:Y:S01]  /*1230*/  @!P2 IMAD.MOV R29, RZ, RZ, -R29 ;  /* 0x000000ffff1da224 */ /* 0x000fe200078e0a1d */
[----:B------:R-:W-:Y:S01]  /*1240*/  ISETP.GE.AND P2, PT, R14, RZ, PT ;  /* 0x000000ff0e00720c */ /* 0x000fe20003f46270 */
[----:B------:R-:W-:Y:S01]  /*1250*/  @!P6 IMAD.MOV R31, RZ, RZ, -R31 ;  /* 0x000000ffff1fe224 */ /* 0x000fe200078e0a1f */
[----:B------:R-:W-:Y:S01]  /*1260*/  ISETP.GT.U32.AND P6, PT, R4, R9, PT ;  /* 0x000000090400720c */ /* 0x000fe20003fc4070 */
[----:B------:R-:W-:Y:S01]  /*1270*/  @!P0 IMAD.IADD R19, R19, 0x1, -R4 ;  /* 0x0000000113138824 */ /* 0x000fe200078e0a04 */
[----:B------:R-:W-:Y:S01]  /*1280*/  LOP3.LUT R14, R20, 0x26, RZ, 0xfc, !PT ;  /* 0x00000026140e7812 */ /* 0x000fe200078efcff */
[----:B------:R-:W-:-:S03]  /*1290*/  IMAD.HI.U32 R8, R10, R37, RZ ;  /* 0x000000250a087227 */ /* 0x000fc600078e00ff */
[----:B------:R-:W-:Y:S01]  /*12a0*/  ISETP.GT.U32.AND P0, PT, R4, R19, PT ;  /* 0x000000130400720c */ /* 0x000fe20003f04070 */
[----:B------:R-:W-:Y:S01]  /*12b0*/  @!P5 IMAD.MOV R25, RZ, RZ, -R25 ;  /* 0x000000ffff19d224 */ /* 0x000fe200078e0a19 */
[----:B------:R-:W-:Y:S01]  /*12c0*/  ISETP.GE.AND P5, PT, R16, RZ, PT ;  /* 0x000000ff1000720c */ /* 0x000fe20003fa6270 */
[----:B------:R-:W-:Y:S01]  /*12d0*/  IMAD.MOV R8, RZ, RZ, -R8 ;  /* 0x000000ffff087224 */ /* 0x000fe200078e0a08 */
[----:B------:R-:W-:Y:S01]  /*12e0*/  IABS R35, R14 ;  /* 0x0000000e00237213 */ /* 0x000fe20000000000 */
[----:B------:R-:W-:Y:S01]  /*12f0*/  IMAD.HI.U32 R12, R10, R39, RZ ;  /* 0x000000270a0c7227 */ /* 0x000fe200078e00ff */
[----:B------:R-:W-:Y:S02]  /*1300*/  ISETP.GE.AND P3, PT, R14, RZ, PT ;  /* 0x000000ff0e00720c */ /* 0x000fe40003f66270 */
[C---:B------:R-:W-:Y:S01]  /*1310*/  LOP3.LUT R14, R20.reuse, 0x24, RZ, 0xfc, !PT ;  /* 0x00000024140e7812 */ /* 0x040fe200078efcff */
[----:B------:R-:W-:Y:S01]  /*1320*/  @!P6 IMAD.IADD R9, R9, 0x1, -R4 ;  /* 0x000000010909e824 */ /* 0x000fe200078e0a04 */
[----:B------:R-:W-:Y:S01]  /*1330*/  LOP3.LUT R16, R20, 0x22, RZ, 0xfc, !PT ;  /* 0x0000002214107812 */ /* 0x000fe200078efcff */
[C---:B------:R-:W-:Y:S01]  /*1340*/  IMAD R37, R4.reuse, R8, R37 ;  /* 0x0000000804257224 */ /* 0x040fe200078e0225 */
[----:B------:R-:W-:Y:S01]  /*1350*/  IABS R43, R14 ;  /* 0x0000000e002b7213 */ /* 0x000fe20000000000 */
[----:B------:R-:W-:Y:S01]  /*1360*/  IMAD.MOV R12, RZ, RZ, -R12 ;  /* 0x000000ffff0c7224 */ /* 0x000fe200078e0a0c */
[C---:B------:R-:W-:Y:S01]  /*1370*/  ISETP.GT.U32.AND P6, PT, R4.reuse, R9, PT ;  /* 0x000000090400720c */ /* 0x040fe20003fc4070 */
[----:B------:R-:W-:Y:S01]  /*1380*/  @!P0 IMAD.IADD R19, R19, 0x1, -R4 ;  /* 0x0000000113138824 */ /* 0x000fe200078e0a04 */
[----:B------:R-:W-:Y:S01]  /*1390*/  ISETP.GT.U32.AND P0, PT, R4, R37, PT ;  /* 0x000000250400720c */ /* 0x000fe20003f04070 */
[----:B------:R-:W-:Y:S01]  /*13a0*/  IMAD.HI.U32 R8, R10, R35, RZ ;  /* 0x000000230a087227 */ /* 0x000fe200078e00ff */
[----:B------:R-:W-:-:S03]  /*13b0*/  IABS R45, R16 ;  /* 0x00000010002d7213 */ /* 0x000fc60000000000 */
[C---:B------:R-:W-:Y:S02]  /*13c0*/  IMAD R39, R4.reuse, R12, R39 ;  /* 0x0000000c04277224 */ /* 0x040fe400078e0227 */
[----:B------:R-:W-:Y:S02]  /*13d0*/  IMAD.MOV.U32 R33, RZ, RZ, R19 ;  /* 0x000000ffff217224 */ /* 0x000fe400078e0013 */
[----:B------:R-:W-:Y:S02]  /*13e0*/  IMAD.MOV R8, RZ, RZ, -R8 ;  /* 0x000000ffff087224 */ /* 0x000fe400078e0a08 */
[----:B------:R-:W-:Y:S01]  /*13f0*/  @!P5 IMAD.MOV R33, RZ, RZ, -R33 ;  /* 0x000000ffff21d224 */ /* 0x000fe200078e0a21 */
[C---:B------:R-:W-:Y:S01]  /*1400*/  ISETP.GT.U32.AND P5, PT, R4.reuse, R39, PT ;  /* 0x000000270400720c */ /* 0x040fe20003fa4070 */
[----:B------:R-:W-:Y:S02]  /*1410*/  IMAD R19, R4, R8, R35 ;  /* 0x0000000804137224 */ /* 0x000fe400078e0223 */
[----:B------:R-:W-:-:S02]  /*1420*/  @!P6 IMAD.IADD R9, R9, 0x1, -R4 ;  /* 0x000000010909e824 */ /* 0x000fc400078e0a04 */
[----:B------:R-:W-:Y:S01]  /*1430*/  IMAD.HI.U32 R8, R10, R43, RZ ;  /* 0x0000002b0a087227 */ /* 0x000fe200078e00ff */
[----:B------:R-:W-:-:S03]  /*1440*/  ISETP.GT.U32.AND P6, PT, R4, R19, PT ;  /* 0x000000130400720c */ /* 0x000fc60003fc4070 */
[----:B------:R-:W-:Y:S02]  /*1450*/  IMAD.MOV R12, RZ, RZ, -R8 ;  /* 0x000000ffff0c7224 */ /* 0x000fe400078e0a08 */
[----:B------:R-:W-:-:S04]  /*1460*/  IMAD.HI.U32 R8, R10, R45, RZ ;  /* 0x0000002d0a087227 */ /* 0x000fc800078e00ff */
[--C-:B------:R-:W-:Y:S02]  /*1470*/  @!P5 IMAD.IADD R39, R39, 0x1, -R4.reuse ;  /* 0x000000012727d824 */ /* 0x100fe400078e0a04 */
[--C-:B------:R-:W-:Y:S02]  /*1480*/  @!P0 IMAD.IADD R37, R37, 0x1, -R4.reuse ;  /* 0x0000000125258824 */ /* 0x100fe400078e0a04 */
[----:B------:R-:W-:Y:S01]  /*1490*/  @!P6 IMAD.IADD R19, R19, 0x1, -R4 ;  /* 0x000000011313e824 */ /* 0x000fe200078e0a04 */
[C---:B------:R-:W-:Y:S01]  /*14a0*/  ISETP.GT.U32.AND P5, PT, R4.reuse, R39, PT ;  /* 0x000000270400720c */ /* 0x040fe20003fa4070 */
[----:B------:R-:W-:Y:S01]  /*14b0*/  IMAD.MOV R8, RZ, RZ, -R8 ;  /* 0x000000ffff087224 */ /* 0x000fe200078e0a08 */
[C---:B------:R-:W-:Y:S01]  /*14c0*/  ISETP.GT.U32.AND P0, PT, R4.reuse, R37, PT ;  /* 0x000000250400720c */ /* 0x040fe20003f04070 */
[C---:B------:R-:W-:Y:S01]  /*14d0*/  IMAD R43, R4.reuse, R12, R43 ;  /* 0x0000000c042b7224 */ /* 0x040fe200078e022b */
[C---:B------:R-:W-:Y:S01]  /*14e0*/  ISETP.GT.U32.AND P6, PT, R4.reuse, R19, PT ;  /* 0x000000130400720c */ /* 0x040fe20003fc4070 */
[----:B------:R-:W-:-:S02]  /*14f0*/  IMAD R45, R4, R8, R45 ;  /* 0x00000008042d7224 */ /* 0x000fc400078e022d */
[----:B------:R-:W-:-:S04]  /*1500*/  IMAD.HI.U32 R8, R10, R41, RZ ;  /* 0x000000290a087227 */ /* 0x000fc800078e00ff */
[----:B------:R-:W-:-:S04]  /*1510*/  IMAD.HI.U32 R12, R10, R49, RZ ;  /* 0x000000310a0c7227 */ /* 0x000fc800078e00ff */
[----:B------:R-:W-:Y:S01]  /*1520*/  @!P5 IMAD.IADD R39, R39, 0x1, -R4 ;  /* 0x000000012727d824 */ /* 0x000fe200078e0a04 */
[C---:B------:R-:W-:Y:S01]  /*1530*/  ISETP.GT.U32.AND P5, PT, R4.reuse, R45, PT ;  /* 0x0000002d0400720c */ /* 0x040fe20003fa4070 */
[----:B------:R-:W-:Y:S02]  /*1540*/  IMAD.MOV R8, RZ, RZ, -R8 ;  /* 0x000000ffff087224 */ /* 0x000fe400078e0a08 */
[----:B------:R-:W-:Y:S02]  /*1550*/  IMAD.MOV.U32 R35, RZ, RZ, R9 ;  /* 0x000000ffff237224 */ /* 0x000fe400078e0009 */
[----:B------:R-:W-:Y:S02]  /*1560*/  IMAD.MOV R12, RZ, RZ, -R12 ;  /* 0x000000ffff0c7224 */ /* 0x000fe400078e0a0c */
[----:B------:R-:W-:Y:S02]  /*1570*/  IMAD R9, R4, R8, R41 ;  /* 0x0000000804097224 */ /* 0x000fe400078e0229 */
[----:B------:R-:W-:-:S02]  /*1580*/  @!P6 IMAD.IADD R19, R19, 0x1, -R4 ;  /* 0x000000011313e824 */ /* 0x000fc400078e0a04 */
[--C-:B------:R-:W-:Y:S01]  /*1590*/  @!P0 IMAD.IADD R37, R37, 0x1, -R4.reuse ;  /* 0x0000000125258824 */ /* 0x100fe200078e0a04 */
[----:B------:R-:W-:Y:S01]  /*15a0*/  ISETP.GT.U32.AND P0, PT, R4, R43, PT ;  /* 0x0000002b0400720c */ /* 0x000fe20003f04070 */
[----:B------:R-:W-:Y:S01]  /*15b0*/  @!P1 IMAD.MOV R35, RZ, RZ, -R35 ;  /* 0x000000ffff239224 */ /* 0x000fe200078e0a23 */
[----:B------:R-:W-:Y:S01]  /*15c0*/  ISETP.GE.AND P1, PT, R14, RZ, PT ;  /* 0x000000ff0e00720c */ /* 0x000fe20003f26270 */
[C---:B------:R-:W-:Y:S01]  /*15d0*/  IMAD R49, R4.reuse, R12, R49 ;  /* 0x0000000c04317224 */ /* 0x040fe200078e0231 */
[----:B------:R-:W-:Y:S01]  /*15e0*/  ISETP.GT.U32.AND P6, PT, R4, R9, PT ;  /* 0x000000090400720c */ /* 0x000fe20003fc4070 */
[----:B------:R-:W-:Y:S01]  /*15f0*/  IMAD.MOV.U32 R41, RZ, RZ, R19 ;  /* 0x000000ffff297224 */ /* 0x000fe200078e0013 */
[C---:B------:R-:W-:Y:S01]  /*1600*/  LOP3.LUT R14, R20.reuse, 0x1c, RZ, 0xfc, !PT ;  /* 0x0000001c140e7812 */ /* 0x040fe200078efcff */
[--C-:B------:R-:W-:Y:S01]  /*1610*/  @!P5 IMAD.IADD R45, R45, 0x1, -R4.reuse ;  /* 0x000000012d2dd824 */ /* 0x100fe200078e0a04 */
[----:B------:R-:W-:Y:S01]  /*1620*/  LOP3.LUT R12, R20, 0x1a, RZ, 0xfc, !PT ;  /* 0x0000001a140c7812 */ /* 0x000fe200078efcff */
[----:B------:R-:W-:Y:S01]  /*1630*/  @!P3 IMAD.MOV R41, RZ, RZ, -R41 ;  /* 0x000000ffff29b224 */ /* 0x000fe200078e0a29 */
[C---:B------:R-:W-:Y:S01]  /*1640*/  ISETP.GT.U32.AND P3, PT, R4.reuse, R49, PT ;  /* 0x000000310400720c */ /* 0x040fe20003f64070 */
[----:B------:R-:W-:Y:S01]  /*1650*/  @!P4 IMAD.MOV R37, RZ, RZ, -R37 ;  /* 0x000000ffff25c224 */ /* 0x000fe200078e0a25 */
[----:B------:R-:W-:Y:S01]  /*1660*/  IABS R47, R14 ;  /* 0x0000000e002f7213 */ /* 0x000fe20000000000 */
[----:B------:R-:W-:Y:S01]  /*1670*/  @!P0 IMAD.IADD R43, R43, 0x1, -R4 ;  /* 0x000000012b2b8824 */ /* 0x000fe200078e0a04 */
[----:B------:R-:W-:Y:S01]  /*1680*/  ISETP.GT.U32.AND P5, PT, R4, R45, PT ;  /* 0x0000002d0400720c */ /* 0x000fe20003fa4070 */
[----:B------:R-:W-:Y:S01]  /*1690*/  @!P2 IMAD.MOV R39, RZ, RZ, -R39 ;  /* 0x000000ffff27a224 */ /* 0x000fe200078e0a27 */
[----:B------:R-:W-:Y:S01]  /*16a0*/  ISETP.GE.AND P0, PT, R16, RZ, PT ;  /* 0x000000ff1000720c */ /* 0x000fe20003f06270 */
[----:B------:R-:W-:Y:S01]  /*16b0*/  IMAD.HI.U32 R8, R10, R47, RZ ;  /* 0x0000002f0a087227 */ /* 0x000fe200078e00ff */
[----:B------:R-:W-:-:S02]  /*16c0*/  IABS R53, R12 ;  /* 0x0000000c00357213 */ /* 0x000fc40000000000 */
[----:B------:R-:W-:Y:S01]  /*16d0*/  LOP3.LUT R16, R20, 0x14, RZ, 0xfc, !PT ;  /* 0x0000001414107812 */ /* 0x000fe200078efcff */
[----:B------:R-:W-:Y:S01]  /*16e0*/  @!P6 IMAD.IADD R9, R9, 0x1, -R4 ;  /* 0x000000010909e824 */ /* 0x000fe200078e0a04 */
[----:B------:R-:W-:Y:S01]  /*16f0*/  ISETP.GE.AND P6, PT, R12, RZ, PT ;  /* 0x000000ff0c00720c */ /* 0x000fe20003fc6270 */
[----:B------:R-:W-:Y:S01]  /*1700*/  IMAD.MOV R8, RZ, RZ, -R8 ;  /* 0x000000ffff087224 */ /* 0x000fe200078e0a08 */
[----:B------:R-:W-:Y:S01]  /*1710*/  LOP3.LUT R12, R20, 0x18, RZ, 0xfc, !PT ;  /* 0x00000018140c7812 */ /* 0x000fe200078efcff */
[----:B------:R-:W-:Y:S01]  /*1720*/  @!P3 IMAD.IADD R49, R49, 0x1, -R4 ;  /* 0x000000013131b824 */ /* 0x000fe200078e0a04 */
[C---:B------:R-:W-:Y:S01]  /*1730*/  ISETP.GT.U32.AND P3, PT, R4.reuse, R9, PT ;  /* 0x000000090400720c */ /* 0x040fe20003f64070 */
[----:B------:R-:W-:Y:S01]  /*1740*/  IMAD R19, R4, R8, R47 ;  /* 0x0000000804137224 */ /* 0x000fe200078e022f */
[----:B------:R-:W-:Y:S01]  /*1750*/  IABS R51, R12 ;  /* 0x0000000c00337213 */ /* 0x000fe20000000000 */
[----:B------:R-:W-:Y:S01]  /*1760*/  IMAD.HI.U32 R8, R10, R53, RZ ;  /* 0x000000350a087227 */ /* 0x000fe200078e00ff */
[----:B------:R-:W-:-:S02]  /*1770*/  IABS R61, R16 ;  /* 0x00000010003d7213 */ /* 0x000fc40000000000 */
[----:B------:R-:W-:Y:S01]  /*1780*/  ISETP.GT.U32.AND P4, PT, R4, R43, PT ;  /* 0x0000002b0400720c */ /* 0x000fe20003f84070 */
[----:B------:R-:W-:Y:S01]  /*1790*/  @!P5 IMAD.IADD R45, R45, 0x1, -R4 ;  /* 0x000000012d2dd824 */ /* 0x000fe200078e0a04 */
[----:B------:R-:W-:Y:S01]  /*17a0*/  ISETP.GE.AND P5, PT, R14, RZ, PT ;  /* 0x000000ff0e00720c */ /* 0x000fe20003fa6270 */
[----:B------:R-:W-:Y:S01]  /*17b0*/  IMAD.MOV R8, RZ, RZ, -R8 ;  /* 0x000000ffff087224 */ /* 0x000fe200078e0a08 */
[----:B------:R-:W-:Y:S01]  /*17c0*/  LOP3.LUT R14, R20, 0x16, RZ, 0xfc, !PT ;  /* 0x00000016140e7812 */ /* 0x000fe200078efcff */
[----:B------:R-:W-:Y:S01]  /*17d0*/  @!P0 IMAD.MOV R45, RZ, RZ, -R45 ;  /* 0x000000ffff2d8224 */ /* 0x000fe200078e0a2d */
[C---:B------:R-:W-:Y:S01]  /*17e0*/  ISETP.GT.U32.AND P0, PT, R4.reuse, R19, PT ;  /* 0x000000130400720c */ /* 0x040fe20003f04070 */
[----:B------:R-:W-:Y:S01]  /*17f0*/  IMAD R53, R4, R8, R53 ;  /* 0x0000000804357224 */ /* 0x000fe200078e0235 */
[----:B------:R-:W-:Y:S01]  /*1800*/  IABS R57, R14 ;  /* 0x0000000e00397213 */ /* 0x000fe20000000000 */
[----:B------:R-:W-:Y:S01]  /*1810*/  @!P3 IMAD.IADD R9, R9, 0x1, -R4 ;  /* 0x000000010909b824 */ /* 0x000fe200078e0a04 */
[----:B------:R-:W-:Y:S01]  /*1820*/  ISETP.GE.AND P2, PT, R18, RZ, PT ;  /* 0x000000ff1200720c */ /* 0x000fe20003f46270 */
[----:B------:R-:W-:Y:S01]  /*1830*/  IMAD.HI.U32 R8, R10, R51, RZ ;  /* 0x000000330a087227 */ /* 0x000fe200078e00ff */
[----:B------:R-:W-:-:S03]  /*1840*/  ISETP.GT.U32.AND P3, PT, R4, R53, PT ;  /* 0x000000350400720c */ /* 0x000fc60003f64070 */
[----:B------:R-:W-:Y:S02]  /*1850*/  IMAD.MOV.U32 R47, RZ, RZ, R9 ;  /* 0x000000ffff2f7224 */ /* 0x000fe400078e0009 */
[----:B------:R-:W-:-:S04]  /*1860*/  IMAD.HI.U32 R9, R10, R61, RZ ;  /* 0x0000003d0a097227 */ /* 0x000fc800078e00ff */
[----:B------:R-:W-:Y:S01]  /*1870*/  @!P0 IMAD.IADD R19, R19, 0x1, -R4 ;  /* 0x0000000113138824 */ /* 0x000fe200078e0a04 */
[----:B------:R-:W-:Y:S01]  /*1880*/  ISETP.GE.AND P0, PT, R14, RZ, PT ;  /* 0x000000ff0e00720c */ /* 0x000fe20003f06270 */
[----:B------:R-:W-:Y:S02]  /*1890*/  IMAD.MOV R8, RZ, RZ, -R8 ;  /* 0x000000ffff087224 */ /* 0x000fe400078e0a08 */
[--C-:B------:R-:W-:Y:S01]  /*18a0*/  @!P3 IMAD.IADD R53, R53, 0x1, -R4.reuse ;  /* 0x000000013535b824 */ /* 0x100fe200078e0a04 */
[C---:B------:R-:W-:Y:S01]  /*18b0*/  ISETP.GT.U32.AND P3, PT, R4.reuse, R19, PT ;  /* 0x000000130400720c */ /* 0x040fe20003f64070 */
[----:B------:R-:W-:Y:S02]  /*18c0*/  IMAD.MOV R14, RZ, RZ, -R9 ;  /* 0x000000ffff0e7224 */ /* 0x000fe400078e0a09 */
[----:B------:R-:W-:Y:S01]  /*18d0*/  IMAD R9, R4, R8, R51 ;  /* 0x0000000804097224 */ /* 0x000fe200078e0233 */
[----:B------:R-:W-:Y:S01]  /*18e0*/  LOP3.LUT R8, R20, 0x12, RZ, 0xfc, !PT ;  /* 0x0000001214087812 */ /* 0x000fe200078efcff */
[--C-:B------:R-:W-:Y:S01]  /*18f0*/  @!P4 IMAD.IADD R43, R43, 0x1, -R4.reuse ;  /* 0x000000012b2bc824 */ /* 0x100fe200078e0a04 */
[----:B------:R-:W-:Y:S01]  /*1900*/  ISETP.GE.AND P4, PT, R22, RZ, PT ;  /* 0x000000ff1600720c */ /* 0x000fe20003f86270 */
[----:B------:R-:W-:Y:S01]  /*1910*/  @!P2 IMAD.MOV R47, RZ, RZ, -R47 ;  /* 0x000000ffff2fa224 */ /* 0x000fe200078e0a2f */
[C---:B------:R-:W-:Y:S01]  /*1920*/  ISETP.GT.U32.AND P2, PT, R4.reuse, R53, PT ;  /* 0x000000350400720c */ /* 0x040fe20003f44070 */
[----:B------:R-:W-:Y:S01]  /*1930*/  @!P1 IMAD.MOV R43, RZ, RZ, -R43 ;  /* 0x000000ffff2b9224 */ /* 0x000fe200078e0a2b */
[C---:B------:R-:W-:Y:S01]  /*1940*/  ISETP.GT.U32.AND P1, PT, R4.reuse, R49, PT ;  /* 0x000000310400720c */ /* 0x040fe20003f24070 */
[----:B------:R-:W-:Y:S01]  /*1950*/  IMAD R61, R4, R14, R61 ;  /* 0x0000000e043d7224 */ /* 0x000fe200078e023d */
[----:B------:R-:W-:Y:S01]  /*1960*/  LOP3.LUT R22, R20, 0xe, RZ, 0xfc, !PT ;  /* 0x0000000e14167812 */ /* 0x000fe200078efcff */
[----:B------:R-:W-:Y:S01]  /*1970*/  @!P3 IMAD.IADD R19, R19, 0x1, -R4 ;  /* 0x000000011313b824 */ /* 0x000fe200078e0a04 */
[----:B------:R-:W-:Y:S01]  /*1980*/  ISETP.GT.U32.AND P3, PT, R4, R9, PT ;  /* 0x000000090400720c */ /* 0x000fe20003f64070 */
[----:B------:R-:W-:Y:S01]  /*1990*/  IMAD.HI.U32 R18, R10, R71, RZ ;  /* 0x000000470a127227 */ /* 0x000fe200078e00ff */
[----:B------:R-:W-:-:S03]  /*19a0*/  IABS R67, R22 ;  /* 0x0000001600437213 */ /* 0x000fc60000000000 */
[----:B------:R-:W-:Y:S01]  /*19b0*/  IMAD.MOV.U32 R51, RZ, RZ, R19 ;  /* 0x000000ffff337224 */ /* 0x000fe200078e0013 */
[----:B------:R-:W-:Y:S01]  /*19c0*/  IABS R19, R8 ;  /* 0x0000000800137213 */ /* 0x000fe20000000000 */
[--C-:B------:R-:W-:Y:S01]  /*19d0*/  @!P2 IMAD.IADD R53, R53, 0x1, -R4.reuse ;  /* 0x000000013535a824 */ /* 0x100fe200078e0a04 */
[----:B------:R-:W-:Y:S01]  /*19e0*/  ISETP.GE.AND P2, PT, R8, RZ, PT ;  /* 0x000000ff0800720c */ /* 0x000fe20003f46270 */
[----:B------:R-:W-:Y:S01]  /*19f0*/  @!P1 IMAD.IADD R49, R49, 0x1, -R4 ;  /* 0x0000000131319824 */ /* 0x000fe200078e0a04 */
[----:B------:R-:W-:Y:S01]  /*1a00*/  ISETP.GE.AND P1, PT, R12, RZ, PT ;  /* 0x000000ff0c00720c */ /* 0x000fe20003f26270 */
[----:B------:R-:W-:-:S04]  /*1a10*/  IMAD.HI.U32 R12, R10, R57, RZ ;  /* 0x000000390a0c7227 */ /* 0x000fc800078e00ff */
[----:B------:R-:W-:Y:S02]  /*1a20*/  @!P3 IMAD.IADD R9, R9, 0x1, -R4 ;  /* 0x000000010909b824 */ /* 0x000fe400078e0a04 */
[----:B------:R-:W-:Y:S02]  /*1a30*/  IMAD.MOV R12, RZ, RZ, -R12 ;  /* 0x000000ffff0c7224 */ /* 0x000fe400078e0a0c */
[----:B------:R-:W-:Y:S01]  /*1a40*/  @!P6 IMAD.MOV R53, RZ, RZ, -R53 ;  /* 0x000000ffff35e224 */ /* 0x000fe200078e0a35 */
[C---:B------:R-:W-:Y:S01]  /*1a50*/  ISETP.GT.U32.AND P3, PT, R4.reuse, R9, PT ;  /* 0x000000090400720c */ /* 0x040fe20003f64070 */
[----:B------:R-:W-:Y:S01]  /*1a60*/  IMAD R57, R4, R12, R57 ;  /* 0x0000000c04397224 */ /* 0x000fe200078e0239 */
[----:B------:R-:W-:Y:S01]  /*1a70*/  LOP3.LUT R12, R20, 0x10, RZ, 0xfc, !PT ;  /* 0x00000010140c7812 */ /* 0x000fe200078efcff */
[----:B------:R-:W-:-:S03]  /*1a80*/  IMAD.HI.U32 R8, R10, R19, RZ ;  /* 0x000000130a087227 */ /* 0x000fc600078e00ff */
[----:B------:R-:W-:Y:S01]  /*1a90*/  ISETP.GT.U32.AND P6, PT, R4, R57, PT ;  /* 0x000000390400720c */ /* 0x000fe20003fc4070 */
[----:B------:R-:W-:Y:S01]  /*1aa0*/  IMAD.MOV R8, RZ, RZ, -R8 ;  /* 0x000000ffff087224 */ /* 0x000fe200078e0a08 */
[----:B------:R-:W-:Y:S01]  /*1ab0*/  IABS R65, R12 ;  /* 0x0000000c00417213 */ /* 0x000fe20000000000 */
[----:B------:R-:W-:Y:S01]  /*1ac0*/  @!P5 IMAD.MOV R51, RZ, RZ, -R51 ;  /* 0x000000ffff33d224 */ /* 0x000fe200078e0a33 */
[----:B------:R-:W-:Y:S01]  /*1ad0*/  ISETP.GE.AND P5, PT, R12, RZ, PT ;  /* 0x000000ff0c00720c */ /* 0x000fe20003fa6270 */
[C---:B------:R-:W-:Y:S02]  /*1ae0*/  IMAD R19, R4.reuse, R8, R19 ;  /* 0x0000000804137224 */ /* 0x040fe400078e0213 */
[----:B------:R-:W-:Y:S01]  /*1af0*/  @!P3 IMAD.IADD R9, R9, 0x1, -R4 ;  /* 0x000000010909b824 */ /* 0x000fe200078e0a04 */
[----:B------:R-:W-:Y:S01]  /*1b00*/  ISETP.GT.U32.AND P3, PT, R4, R61, PT ;  /* 0x0000003d0400720c */ /* 0x000fe20003f64070 */
[----:B------:R-:W-:-:S04]  /*1b10*/  IMAD.HI.U32 R12, R10, R65, RZ ;  /* 0x000000410a0c7227 */ /* 0x000fc800078e00ff */
[----:B------:R-:W-:Y:S02]  /*1b20*/  @!P6 IMAD.IADD R57, R57, 0x1, -R4 ;  /* 0x000000013939e824 */ /* 0x000fe400078e0a04 */
[----:B------:R-:W-:Y:S02]  /*1b30*/  IMAD.MOV R12, RZ, RZ, -R12 ;  /* 0x000000ffff0c7224 */ /* 0x000fe400078e0a0c */
[----:B------:R-:W-:Y:S01]  /*1b40*/  IMAD.MOV.U32 R55, RZ, RZ, R9 ;  /* 0x000000ffff377224 */ /* 0x000fe200078e0009 */
[----:B------:R-:W-:Y:S01]  /*1b50*/  ISETP.GT.U32.AND P6, PT, R4, R57, PT ;  /* 0x000000390400720c */ /* 0x000fe20003fc4070 */
[----:B------:R-:W-:-:S04]  /*1b60*/  IMAD.HI.U32 R14, R10, R67, RZ ;  /* 0x000000430a0e7227 */ /* 0x000fc800078e00ff */
[--C-:B------:R-:W-:Y:S01]  /*1b70*/  @!P3 IMAD.IADD R61, R61, 0x1, -R4.reuse ;  /* 0x000000013d3db824 */ /* 0x100fe200078e0a04 */
[----:B------:R-:W-:Y:S01]  /*1b80*/  ISETP.GT.U32.AND P3, PT, R4, R19, PT ;  /* 0x000000130400720c */ /* 0x000fe20003f64070 */
[----:B------:R-:W-:Y:S01]  /*1b90*/  @!P4 IMAD.MOV R49, RZ, RZ, -R49 ;  /* 0x000000ffff31c224 */ /* 0x000fe200078e0a31 */
[----:B------:R-:W-:Y:S01]  /*1ba0*/  ISETP.GE.AND P4, PT, R16, RZ, PT ;  /* 0x000000ff1000720c */ /* 0x000fe20003f86270 */
[----:B------:R-:W-:Y:S02]  /*1bb0*/  IMAD R65, R4, R12, R65 ;  /* 0x0000000c04417224 */ /* 0x000fe400078e0241 */
[----:B------:R-:W-:Y:S02]  /*1bc0*/  @!P1 IMAD.MOV R55, RZ, RZ, -R55 ;  /* 0x000000ffff379224 */ /* 0x000fe400078e0a37 */
[----:B------:R-:W-:Y:S01]  /*1bd0*/  @!P6 IMAD.IADD R57, R57, 0x1, -R4 ;  /* 0x000000013939e824 */ /* 0x000fe200078e0a04 */
[----:B------:R-:W-:Y:S01]  /*1be0*/  ISETP.GE.AND P6, PT, R20, RZ, PT ;  /* 0x000000ff1400720c */ /* 0x000fe20003fc6270 */
[----:B------:R-:W-:-:S04]  /*1bf0*/  IMAD.HI.U32 R16, R10, R69, RZ ;  /* 0x000000450a107227 */ /* 0x000fc800078e00ff */
[----:B------:R-:W-:Y:S01]  /*1c00*/  @!P3 IMAD.IADD R19, R19, 0x1, -R4 ;  /* 0x000000011313b824 */ /* 0x000fe200078e0a04 */
[C---:B------:R-:W-:Y:S01]  /*1c10*/  ISETP.GT.U32.AND P3, PT, R4.reuse, R61, PT ;  /* 0x0000003d0400720c */ /* 0x040fe20003f64070 */
[----:B------:R-:W-:Y:S02]  /*1c20*/  IMAD.MOV R14, RZ, RZ, -R14 ;  /* 0x000000ffff0e7224 */ /* 0x000fe400078e0a0e */
[----:B------:R-:W-:Y:S01]  /*1c30*/  @!P0 IMAD.MOV R57, RZ, RZ, -R57 ;  /* 0x000000ffff398224 */ /* 0x000fe200078e0a39 */
[C---:B------:R-:W-:Y:S01]  /*1c40*/  ISETP.GT.U32.AND P1, PT, R4.reuse, R19, PT ;  /* 0x000000130400720c */ /* 0x040fe20003f24070 */
[----:B------:R-:W-:Y:S01]  /*1c50*/  IMAD.MOV R16, RZ, RZ, -R16 ;  /* 0x000000ffff107224 */ /* 0x000fe200078e0a10 */
[C---:B------:R-:W-:Y:S01]  /*1c60*/  ISETP.GT.U32.AND P0, PT, R4.reuse, R65, PT ;  /* 0x000000410400720c */ /* 0x040fe20003f04070 */
[----:B------:R-:W-:Y:S02]  /*1c70*/  IMAD R67, R4, R14, R67 ;  /* 0x0000000e04437224 */ /* 0x000fe400078e0243 */
[----:B------:R-:W-:-:S02]  /*1c80*/  IMAD.MOV R18, RZ, RZ, -R18 ;  /* 0x000000ffff127224 */ /* 0x000fc400078e0a12 */
[----:B------:R-:W-:Y:S01]  /*1c90*/  IMAD R69, R4, R16, R69 ;  /* 0x0000001004457224 */ /* 0x000fe200078e0245 */
[----:B------:R-:W-:Y:S01]  /*1ca0*/  LOP3.LUT R16, R20, 0x8, RZ, 0xfc, !PT ;  /* 0x0000000814107812 */ /* 0x000fe200078efcff */
[--C-:B------:R-:W-:Y:S01]  /*1cb0*/  @!P3 IMAD.IADD R61, R61, 0x1, -R4.reuse ;  /* 0x000000013d3db824 */ /* 0x100fe200078e0a04 */
[C---:B------:R-:W-:Y:S01]  /*1cc0*/  ISETP.GT.U32.AND P3, PT, R4.reuse, R67, PT ;  /* 0x000000430400720c */ /* 0x040fe20003f64070 */
[----:B------:R-:W-:Y:S01]  /*1cd0*/  IMAD R71, R4, R18, R71 ;  /* 0x0000001204477224 */ /* 0x000fe200078e0247 */
[----:B------:R-:W-:Y:S01]  /*1ce0*/  LOP3.LUT R18, R20, 0x6, RZ, 0xfc, !PT ;  /* 0x0000000614127812 */ /* 0x000fe200078efcff */
[--C-:B------:R-:W-:Y:S01]  /*1cf0*/  @!P1 IMAD.IADD R19, R19, 0x1, -R4.reuse ;  /* 0x0000000113139824 */ /* 0x100fe200078e0a04 */
[C---:B------:R-:W-:Y:S01]  /*1d00*/  ISETP.GT.U32.AND P1, PT, R4.reuse, R69, PT ;  /* 0x000000450400720c */ /* 0x040fe20003f24070 */
[----:B------:R-:W-:Y:S01]  /*1d10*/  @!P0 IMAD.IADD R65, R65, 0x1, -R4 ;  /* 0x0000000141418824 */ /* 0x000fe200078e0a04 */
[----:B------:R-:W-:Y:S01]  /*1d20*/  IABS R73, R16 ;  /* 0x0000001000497213 */ /* 0x000fe20000000000 */
[----:B------:R-:W-:Y:S01]  /*1d30*/  IMAD.MOV.U32 R63, RZ, RZ, R19 ;  /* 0x000000ffff3f7224 */ /* 0x000fe200078e0013 */
[----:B------:R-:W-:Y:S01]  /*1d40*/  ISETP.GT.U32.AND P0, PT, R4, R71, PT ;  /* 0x000000470400720c */ /* 0x000fe20003f04070 */
[----:B------:R-:W-:Y:S01]  /*1d50*/  IMAD.HI.U32 R12, R10, R77, RZ ;  /* 0x0000004d0a0c7227 */ /* 0x000fe200078e00ff */
[----:B------:R-:W-:-:S03]  /*1d60*/  IABS R75, R18 ;  /* 0x00000012004b7213 */ /* 0x000fc60000000000 */
[----:B------:R-:W-:-:S04]  /*1d70*/  IMAD.HI.U32 R8, R10, R73, RZ ;  /* 0x000000490a087227 */ /* 0x000fc800078e00ff */
[----:B------:R-:W-:Y:S01]  /*1d80*/  @!P3 IMAD.IADD R67, R67, 0x1, -R4 ;  /* 0x000000014343b824 */ /* 0x000fe200078e0a04 */
[----:B------:R-:W-:Y:S01]  /*1d90*/  ISETP.GT.U32.AND P3, PT, R4, R65, PT ;  /* 0x000000410400720c */ /* 0x000fe20003f64070 */
[----:B------:R-:W-:-:S04]  /*1da0*/  IMAD.HI.U32 R9, R10, R75, RZ ;  /* 0x0000004b0a097227 */ /* 0x000fc800078e00ff */
[----:B------:R-:W-:Y:S02]  /*1db0*/  IMAD.MOV R8, RZ, RZ, -R8 ;  /* 0x000000ffff087224 */ /* 0x000fe400078e0a08 */
[--C-:B------:R-:W-:Y:S01]  /*1dc0*/  @!P1 IMAD.IADD R69, R69, 0x1, -R4.reuse ;  /* 0x0000000145459824 */ /* 0x100fe200078e0a04 */
[C---:B------:R-:W-:Y:S01]  /*1dd0*/  ISETP.GT.U32.AND P1, PT, R4.reuse, R67, PT ;  /* 0x000000430400720c */ /* 0x040fe20003f24070 */
[----:B------:R-:W-:Y:S02]  /*1de0*/  IMAD.MOV R9, RZ, RZ, -R9 ;  /* 0x000000ffff097224 */ /* 0x000fe400078e0a09 */
[C---:B------:R-:W-:Y:S02]  /*1df0*/  IMAD R73, R4.reuse, R8, R73 ;  /* 0x0000000804497224 */ /* 0x040fe400078e0249 */
[----:B------:R-:W-:Y:S01]  /*1e00*/  @!P0 IMAD.IADD R71, R71, 0x1, -R4 ;  /* 0x0000000147478824 */ /* 0x000fe200078e0a04 */
[C---:B------:R-:W-:Y:S01]  /*1e10*/  ISETP.GT.U32.AND P0, PT, R4.reuse, R69, PT ;  /* 0x000000450400720c */ /* 0x040fe20003f04070 */
[----:B------:R-:W-:-:S02]  /*1e20*/  IMAD R75, R4, R9, R75 ;  /* 0x00000009044b7224 */ /* 0x000fc400078e024b */
[----:B------:R-:W-:Y:S01]  /*1e30*/  @!P2 IMAD.MOV R63, RZ, RZ, -R63 ;  /* 0x000000ffff3fa224 */ /* 0x000fe200078e0a3f */
[----:B------:R-:W-:Y:S01]  /*1e40*/  ISETP.GT.U32.AND P2, PT, R4, R73, PT ;  /* 0x000000490400720c */ /* 0x000fe20003f44070 */
[----:B------:R-:W-:-:S04]  /*1e50*/  IMAD.HI.U32 R14, R10, R79, RZ ;  /* 0x0000004f0a0e7227 */ /* 0x000fc800078e00ff */
[----:B------:R-:W-:-:S04]  /*1e60*/  IMAD.HI.U32 R10, R10, R81, RZ ;  /* 0x000000510a0a7227 */ /* 0x000fc800078e00ff */
[----:B------:R-:W-:Y:S02]  /*1e70*/  IMAD.MOV R12, RZ, RZ, -R12 ;  /* 0x000000ffff0c7224 */ /* 0x000fe400078e0a0c */
[----:B------:R-:W-:Y:S01]  /*1e80*/  @!P4 IMAD.MOV R61, RZ, RZ, -R61 ;  /* 0x000000ffff3dc224 */ /* 0x000fe200078e0a3d */
[C---:B------:R-:W-:Y:S01]  /*1e90*/  ISETP.GT.U32.AND P4, PT, R4.reuse, R71, PT ;  /* 0x000000470400720c */ /* 0x040fe20003f84070 */
[----:B------:R-:W-:Y:S01]  /*1ea0*/  @!P3 IMAD.IADD R65, R65, 0x1, -R4 ;  /* 0x000000014141b824 */ /* 0x000fe200078e0a04 */
[C---:B------:R-:W-:Y:S01]  /*1eb0*/  ISETP.GT.U32.AND P3, PT, R4.reuse, R75, PT ;  /* 0x0000004b0400720c */ /* 0x040fe20003f64070 */
[----:B------:R-:W-:Y:S02]  /*1ec0*/  IMAD.MOV R10, RZ, RZ, -R10 ;  /* 0x000000ffff0a7224 */ /* 0x000fe400078e0a0a */
[----:B------:R-:W-:Y:S02]  /*1ed0*/  IMAD.MOV R14, RZ, RZ, -R14 ;  /* 0x000000ffff0e7224 */ /* 0x000fe400078e0a0e */
[----:B------:R-:W-:-:S02]  /*1ee0*/  IMAD R77, R4, R12, R77 ;  /* 0x0000000c044d7224 */ /* 0x000fc400078e024d */
[C---:B------:R-:W-:Y:S02]  /*1ef0*/  IMAD R81, R4.reuse, R10, R81 ;  /* 0x0000000a04517224 */ /* 0x040fe400078e0251 */
[C---:B------:R-:W-:Y:S02]  /*1f00*/  IMAD R79, R4.reuse, R14, R79 ;  /* 0x0000000e044f7224 */ /* 0x040fe400078e024f */
[--C-:B------:R-:W-:Y:S01]  /*1f10*/  @!P0 IMAD.IADD R69, R69, 0x1, -R4.reuse ;  /* 0x0000000145458824 */ /* 0x100fe200078e0a04 */
[C---:B------:R-:W-:Y:S01]  /*1f20*/  ISETP.GT.U32.AND P0, PT, R4.reuse, R77, PT ;  /* 0x0000004d0400720c */ /* 0x040fe20003f04070 */
[--C-:B------:R-:W-:Y:S01]  /*1f30*/  @!P1 IMAD.IADD R67, R67, 0x1, -R4.reuse ;  /* 0x0000000143439824 */ /* 0x100fe200078e0a04 */
[C---:B------:R-:W-:Y:S01]  /*1f40*/  ISETP.GT.U32.AND P1, PT, R4.reuse, R81, PT ;  /* 0x000000510400720c */ /* 0x040fe20003f24070 */
[--C-:B------:R-:W-:Y:S01]  /*1f50*/  @!P2 IMAD.IADD R73, R73, 0x1, -R4.reuse ;  /* 0x000000014949a824 */ /* 0x100fe200078e0a04 */
[----:B------:R-:W-:Y:S01]  /*1f60*/  ISETP.GT.U32.AND P2, PT, R4, R79, PT ;  /* 0x0000004f0400720c */ /* 0x000fe20003f44070 */
[--C-:B------:R-:W-:Y:S01]  /*1f70*/  @!P4 IMAD.IADD R71, R71, 0x1, -R4.reuse ;  /* 0x000000014747c824 */ /* 0x100fe200078e0a04 */
[----:B------:R-:W-:Y:S01]  /*1f80*/  ISETP.GE.AND P4, PT, R22, RZ, PT ;  /* 0x000000ff1600720c */ /* 0x000fe20003f86270 */
[----:B------:R-:W-:Y:S01]  /*1f90*/  @!P3 IMAD.IADD R75, R75, 0x1, -R4 ;  /* 0x000000014b4bb824 */ /* 0x000fe200078e0a04 */
[----:B------:R-:W-:Y:S01]  /*1fa0*/  ISETP.GT.U32.AND P3, PT, R4, R73, PT ;  /* 0x000000490400720c */ /* 0x000fe20003f64070 */
[----:B------:R-:W-:Y:S01]  /*1fb0*/  IMAD.U32 R8, RZ, RZ, UR12 ;  /* 0x0000000cff087e24 */ /* 0x000fe2000f8e00ff */
[----:B------:R-:W0:Y:S01]  /*1fc0*/  LDC R14, c[0x0][0x238] ;  /* 0x00008e00ff0e7b82 */ /* 0x000e220000000800 */
[----:B------:R-:W-:-:S02]  /*1fd0*/  IMAD.U32 R9, RZ, RZ, UR12 ;  /* 0x0000000cff097e24 */ /* 0x000fc4000f8e00ff */
[----:B------:R-:W-:Y:S01]  /*1fe0*/  @!P0 IMAD.IADD R77, R77, 0x1, -R4 ;  /* 0x000000014d4d8824 */ /* 0x000fe200078e0a04 */
[----:B------:R-:W-:Y:S01]  /*1ff0*/  SHF.R.U32.HI R19, RZ, 0x4, R8 ;  /* 0x00000004ff137819 */ /* 0x000fe20000011608 */
[----:B------:R-:W-:Y:S01]  /*2000*/  VIADD R8, R9, 0x2000 ;  /* 0x0000200009087836 */ /* 0x000fe20000000000 */
[C---:B------:R-:W-:Y:S01]  /*2010*/  ISETP.GT.U32.AND P0, PT, R4.reuse, R75, PT ;  /* 0x0000004b0400720c */ /* 0x040fe20003f04070 */
[--C-:B------:R-:W-:Y:S01]  /*2020*/  @!P1 IMAD.IADD R81, R81, 0x1, -R4.reuse ;  /* 0x0000000151519824 */ /* 0x100fe200078e0a04 */
[----:B------:R-:W-:Y:S01]  /*2030*/  SGXT.U32 R19, R19, 0xe ;  /* 0x0000000e1313781a */ /* 0x000fe20000000000 */
[----:B------:R-:W-:Y:S01]  /*2040*/  @!P2 IMAD.IADD R79, R79, 0x1, -R4 ;  /* 0x000000014f4fa824 */ /* 0x000fe200078e0a04 */
[----:B------:R-:W-:Y:S01]  /*2050*/  SHF.R.U32.HI R8, RZ, 0x4, R8 ;  /* 0x00000004ff087819 */ /* 0x000fe20000011608 */
[----:B------:R-:W-:Y:S01]  /*2060*/  @!P5 IMAD.MOV R65, RZ, RZ, -R65 ;  /* 0x000000ffff41d224 */ /* 0x000fe200078e0a41 */
[C---:B------:R-:W-:Y:S01]  /*2070*/  ISETP.GT.U32.AND P5, PT, R4.reuse, R77, PT ;  /* 0x0000004d0400720c */ /* 0x040fe20003fa4070 */
[----:B------:R-:W-:Y:S01]  /*2080*/  @!P4 IMAD.MOV R67, RZ, RZ, -R67 ;  /* 0x000000ffff43c224 */ /* 0x000fe200078e0a43 */
[----:B------:R-:W-:Y:S01]  /*2090*/  ISETP.GT.U32.AND P4, PT, R4, R81, PT ;  /* 0x000000510400720c */ /* 0x000fe20003f84070 */
[--C-:B------:R-:W-:Y:S01]  /*20a0*/  @!P3 IMAD.IADD R73, R73, 0x1, -R4.reuse ;  /* 0x000000014949b824 */ /* 0x100fe200078e0a04 */
[----:B------:R-:W-:Y:S01]  /*20b0*/  ISETP.GE.AND P3, PT, R24, RZ, PT ;  /* 0x000000ff1800720c */ /* 0x000fe20003f66270 */
[----:B------:R-:W-:Y:S01]  /*20c0*/  IMAD R7, R7, UR4, RZ ;  /* 0x0000000407077c24 */ /* 0x000fe2000f8e02ff */
[----:B------:R-:W-:Y:S01]  /*20d0*/  ISETP.GT.U32.AND P2, PT, R4, R79, PT ;  /* 0x0000004f0400720c */ /* 0x000fe20003f44070 */
[----:B------:R-:W-:Y:S01]  /*20e0*/  @!P0 IMAD.IADD R75, R75, 0x1, -R4 ;  /* 0x000000014b4b8824 */ /* 0x000fe200078e0a04 */
[----:B------:R-:W-:Y:S01]  /*20f0*/  SGXT.U32 R8, R8, 0xe ;  /* 0x0000000e0808781a */ /* 0x000fe20000000000 */
[----:B------:R-:W-:Y:S01]  /*2100*/  ULDC UR4, c[0x0][0x240] ;  /* 0x0000900000047ab9 */ /* 0x000fe20000000800 */
[----:B------:R-:W-:-:S02]  /*2110*/  ISETP.GE.AND P0, PT, R26, RZ, PT ;  /* 0x000000ff1a00720c */ /* 0x000fc40003f06270 */
[C---:B------:R-:W-:Y:S01]  /*2120*/  R2UR UR6, R8.reuse ;  /* 0x00000000080672ca */ /* 0x040fe200000e0000 */
[--C-:B------:R-:W-:Y:S01]  /*2130*/  @!P5 IMAD.IADD R77, R77, 0x1, -R4.reuse ;  /* 0x000000014d4dd824 */ /* 0x100fe200078e0a04 */
[----:B------:R-:W-:Y:S01]  /*2140*/  R2UR UR10, R8 ;  /* 0x00000000080a72ca */ /* 0x000fe200000e0000 */
[----:B------:R-:W-:Y:S01]  /*2150*/  IMAD.MOV.U32 R8, RZ, RZ, RZ ;  /* 0x000000ffff087224 */ /* 0x000fe200078e00ff */
[----:B------:R-:W-:Y:S01]  /*2160*/  IADD3 R9, P1, R19, 0x2, RZ ;  /* 0x0000000213097810 */ /* 0x000fe20007f3e0ff */
[--C-:B------:R-:W-:Y:S01]  /*2170*/  @!P4 IMAD.IADD R81, R81, 0x1, -R4.reuse ;  /* 0x000000015151c824 */ /* 0x100fe200078e0a04 */
[----:B------:R-:W-:Y:S01]  /*2180*/  ISETP.GE.AND P4, PT, R16, RZ, PT ;  /* 0x000000ff1000720c */ /* 0x000fe20003f86270 */
[----:B------:R-:W-:Y:S01]  /*2190*/  @!P3 IMAD.MOV R69, RZ, RZ, -R69 ;  /* 0x000000ffff45b224 */ /* 0x000fe200078e0a45 */
[----:B------:R-:W-:Y:S01]  /*21a0*/  IADD3.X R8, R8, -0x7fffffe0, RZ, P1, !PT ;  /* 0x8000002008087810 */ /* 0x000fe20000ffe4ff */
[----:B------:R-:W-:Y:S01]  /*21b0*/  @!P2 IMAD.IADD R79, R79, 0x1, -R4 ;  /* 0x000000014f4fa824 */ /* 0x000fe200078e0a04 */
[----:B------:R-:W-:Y:S01]  /*21c0*/  ISETP.GE.AND P5, PT, R18, RZ, PT ;  /* 0x000000ff1200720c */ /* 0x000fe20003fa6270 */
[----:B------:R-:W-:Y:S01]  /*21d0*/  @!P0 IMAD.MOV R71, RZ, RZ, -R71 ;  /* 0x000000ffff478224 */ /* 0x000fe200078e0a47 */
[----:B------:R-:W-:Y:S01]  /*21e0*/  ISETP.GE.AND P3, PT, R28, RZ, PT ;  /* 0x000000ff1c00720c */ /* 0x000fe20003f66270 */
[----:B------:R-:W-:Y:S01]  /*21f0*/  @!P6 IMAD.MOV R81, RZ, RZ, -R81 ;  /* 0x000000ffff51e224 */ /* 0x000fe200078e0a51 */
[----:B------:R-:W-:-:S02]  /*2200*/  ISETP.GE.AND P1, PT, R30, RZ, PT ;  /* 0x000000ff1e00720c */ /* 0x000fc40003f26270 */
[----:B------:R-:W-:Y:S02]  /*2210*/  ISETP.NE.AND P2, PT, R59, RZ, PT ;  /* 0x000000ff3b00720c */ /* 0x000fe40003f45270 */
[----:B------:R-:W-:Y:S01]  /*2220*/  LOP3.LUT R4, RZ, R59, RZ, 0x33, !PT ;  /* 0x0000003bff047212 */ /* 0x000fe200078e33ff */
[----:B------:R-:W-:Y:S01]  /*2230*/  @!P4 IMAD.MOV R73, RZ, RZ, -R73 ;  /* 0x000000ffff49c224 */ /* 0x000fe200078e0a49 */
[----:B------:R-:W-:Y:S02]  /*2240*/  IADD3 R16, P0, R7, UR16, RZ ;  /* 0x0000001007107c10 */ /* 0x000fe4000ff1e0ff */
[----:B------:R-:W-:Y:S02]  /*2250*/  CS2R R58, SRZ ;  /* 0x00000000003a7805 */ /* 0x000fe4000001ff00 */
[----:B------:R-:W-:Y:S01]  /*2260*/  SEL R11, R4, R11, !P2 ;  /* 0x0000000b040b7207 */ /* 0x000fe20005000000 */
[----:B------:R-:W-:Y:S01]  /*2270*/  @!P5 IMAD.MOV R75, RZ, RZ, -R75 ;  /* 0x000000ffff4bd224 */ /* 0x000fe200078e0a4b */
[----:B------:R-:W-:Y:S01]  /*2280*/  R2UR UR9, R8 ;  /* 0x00000000080972ca */ /* 0x000fe200000e0000 */
[----:B------:R-:W-:Y:S01]  /*2290*/  @!P3 IMAD.MOV R77, RZ, RZ, -R77 ;  /* 0x000000ffff4db224 */ /* 0x000fe200078e0a4d */
[C---:B------:R-:W-:Y:S01]  /*22a0*/  SEL R15, R4.reuse, R15, !P2 ;  /* 0x0000000f040f7207 */ /* 0x040fe20005000000 */
[----:B------:R-:W-:Y:S01]  /*22b0*/  IMAD R11, R11, UR4, RZ ;  /* 0x000000040b0b7c24 */ /* 0x000fe2000f8e02ff */
[C---:B------:R-:W-:Y:S01]  /*22c0*/  SEL R8, R4.reuse, R21, !P2 ;  /* 0x0000001504087207 */ /* 0x040fe20005000000 */
[----:B------:R-:W-:Y:S01]  /*22d0*/  @!P1 IMAD.MOV R79, RZ, RZ, -R79 ;  /* 0x000000ffff4f9224 */ /* 0x000fe200078e0a4f */
[C---:B------:R-:W-:Y:S01]  /*22e0*/  SEL R25, R4.reuse, R25, !P2 ;  /* 0x0000001904197207 */ /* 0x040fe20005000000 */
[----:B------:R-:W-:Y:S01]  /*22f0*/  IMAD R15, R15, UR4, RZ ;  /* 0x000000040f0f7c24 */ /* 0x000fe2000f8e02ff */
[----:B------:R-:W-:Y:S01]  /*2300*/  SEL R27, R4, R27, !P2 ;  /* 0x0000001b041b7207 */ /* 0x000fe20005000000 */
[----:B------:R-:W-:Y:S01]  /*2310*/  IMAD R8, R8, UR4, RZ ;  /* 0x0000000408087c24 */ /* 0x000fe2000f8e02ff */
[C---:B------:R-:W-:Y:S01]  /*2320*/  SEL R29, R4.reuse, R29, !P2 ;  /* 0x0000001d041d7207 */ /* 0x040fe20005000000 */
[----:B------:R-:W-:Y:S01]  /*2330*/  IMAD R25, R25, UR4, RZ ;  /* 0x0000000419197c24 */ /* 0x000fe2000f8e02ff */
[C---:B------:R-:W-:Y:S01]  /*2340*/  SEL R31, R4.reuse, R31, !P2 ;  /* 0x0000001f041f7207 */ /* 0x040fe20005000000 */
[----:B------:R-:W-:Y:S01]  /*2350*/  IMAD R27, R27, UR4, RZ ;  /* 0x000000041b1b7c24 */ /* 0x000fe2000f8e02ff */
[----:B------:R-:W-:Y:S01]  /*2360*/  LEA.HI.X.SX32 R21, R7, UR17, 0x1, P0 ;  /* 0x0000001107157c11 */ /* 0x000fe200080f0eff */
[----:B------:R-:W-:Y:S01]  /*2370*/  ULDC.64 UR16, c[0x0][0x218] ;  /* 0x0000860000107ab9 */ /* 0x000fe20000000a00 */
[C---:B------:R-:W-:Y:S01]  /*2380*/  SEL R33, R4.reuse, R33, !P2 ;  /* 0x0000002104217207 */ /* 0x040fe20005000000 */
[----:B------:R-:W-:Y:S01]  /*2390*/  IMAD R29, R29, UR4, RZ ;  /* 0x000000041d1d7c24 */ /* 0x000fe2000f8e02ff */
        /* <DEDUP_REMOVED lines=10> */
[----:B------:R-:W-:Y:S01]  /*2440*/  SHF.R.S32.HI R220, RZ, 0x1f, R11 ;  /* 0x0000001fffdc7819 */ /* 0x000fe2000001140b */
[----:B------:R-:W-:Y:S01]  /*2450*/  IMAD R41, R41, UR4, RZ ;  /* 0x0000000429297c24 */ /* 0x000fe2000f8e02ff */
[----:B------:R-:W-:Y:S01]  /*2460*/  IADD3 R12, P4, R11, UR16, RZ ;  /* 0x000000100b0c7c10 */ /* 0x000fe2000ff9e0ff */
[----:B------:R-:W-:Y:S01]  /*2470*/  IMAD R43, R43, UR4, RZ ;  /* 0x000000042b2b7c24 */ /* 0x000fe2000f8e02ff */
[----:B------:R-:W-:Y:S01]  /*2480*/  SEL R13, R4, R13, !P2 ;  /* 0x0000000d040d7207 */ /* 0x000fe20005000000 */
[----:B------:R-:W-:Y:S01]  /*2490*/  IMAD.SHL.U32 R7, R2, 0x8, RZ ;  /* 0x0000000802077824 */ /* 0x000fe200078e00ff */
[----:B------:R-:W-:-:S02]  /*24a0*/  SEL R45, R4, R45, !P2 ;  /* 0x0000002d042d7207 */ /* 0x000fc40005000000 */
        /* <DEDUP_REMOVED lines=32> */
[----:B------:R-:W-:Y:S01]  /*26b0*/  SEL R4, R4, R81, !P2 ;  /* 0x0000005104047207 */ /* 0x000fe20005000000 */
[----:B------:R-:W-:Y:S01]  /*26c0*/  IMAD R77, R77, UR4, RZ ;  /* 0x000000044d4d7c24 */ /* 0x000fe2000f8e02ff */
[----:B------:R-:W-:Y:S01]  /*26d0*/  IADD3.X R220, R220, UR17, RZ, P4, !PT ;  /* 0x00000011dcdc7c10 */ /* 0x000fe2000a7fe4ff */
[----:B------:R-:W-:Y:S01]  /*26e0*/  IMAD R79, R79, UR4, RZ ;  /* 0x000000044f4f7c24 */ /* 0x000fe2000f8e02ff */
[----:B------:R-:W-:Y:S01]  /*26f0*/  SHF.R.S32.HI R198, RZ, 0x1f, R15 ;  /* 0x0000001fffc67819 */ /* 0x000fe2000001140f */
[----:B------:R-:W-:Y:S01]  /*2700*/  IMAD R18, R4, UR4, RZ ;  /* 0x0000000404127c24 */ /* 0x000fe2000f8e02ff */
[----:B------:R-:W-:-:S02]  /*2710*/  IADD3 R208, P3, R15, UR16, RZ ;  /* 0x000000100fd07c10 */ /* 0x000fc4000ff7e0ff */
[----:B------:R-:W-:Y:S02]  /*2720*/  CS2R R80, SRZ ;  /* 0x0000000000507805 */ /* 0x000fe4000001ff00 */
[----:B------:R-:W-:Y:S01]  /*2730*/  SHF.R.S32.HI R194, RZ, 0x1f, R8 ;  /* 0x0000001fffc27819 */ /* 0x000fe20000011408 */
[----:B------:R-:W-:Y:S01]  /*2740*/  UMOV UR4, 0xfffffffe ;  /* 0xfffffffe00047882 */ /* 0x000fe20000000000 */
[----:B------:R-:W-:Y:S02]  /*2750*/  IADD3 R210, P1, R8, UR16, RZ ;  /* 0x0000001008d27c10 */ /* 0x000fe4000ff3e0ff */
[----:B------:R-:W-:Y:S02]  /*2760*/  SHF.R.S32.HI R190, RZ, 0x1f, R25 ;  /* 0x0000001fffbe7819 */ /* 0x000fe40000011419 */
[----:B------:R-:W-:Y:S02]  /*2770*/  IADD3 R212, P0, R25, UR16, RZ ;  /* 0x0000001019d47c10 */ /* 0x000fe4000ff1e0ff */
[----:B------:R-:W-:-:S02]  /*2780*/  CS2R R24, SRZ ;  /* 0x0000000000187805 */ /* 0x000fc4000001ff00 */
[----:B------:R-:W-:Y:S02]  /*2790*/  SHF.R.S32.HI R186, RZ, 0x1f, R27 ;  /* 0x0000001fffba7819 */ /* 0x000fe4000001141b */
[----:B------:R-:W-:Y:S02]  /*27a0*/  IADD3 R214, P2, R27, UR16, RZ ;  /* 0x000000101bd67c10 */ /* 0x000fe4000ff5e0ff */
[----:B------:R-:W-:Y:S02]  /*27b0*/  CS2R R26, SRZ ;  /* 0x00000000001a7805 */ /* 0x000fe4000001ff00 */
[----:B------:R-:W-:Y:S02]  /*27c0*/  SHF.R.S32.HI R182, RZ, 0x1f, R29 ;  /* 0x0000001fffb67819 */ /* 0x000fe4000001141d */
[----:B------:R-:W-:Y:S02]  /*27d0*/  IADD3 R216, P5, R29, UR16, RZ ;  /* 0x000000101dd87c10 */ /* 0x000fe4000ffbe0ff */
[----:B------:R-:W-:-:S02]  /*27e0*/  CS2R R28, SRZ ;  /* 0x00000000001c7805 */ /* 0x000fc4000001ff00 */
[----:B------:R-:W-:Y:S02]  /*27f0*/  SHF.R.S32.HI R178, RZ, 0x1f, R31 ;  /* 0x0000001fffb27819 */ /* 0x000fe4000001141f */
[----:B------:R-:W-:Y:S02]  /*2800*/  IADD3 R218, P4, R31, UR16, RZ ;  /* 0x000000101fda7c10 */ /* 0x000fe4000ff9e0ff */
[----:B------:R-:W-:Y:S02]  /*2810*/  CS2R R30, SRZ ;  /* 0x00000000001e7805 */ /* 0x000fe4000001ff00 */
[----:B------:R-:W-:Y:S02]  /*2820*/  IADD3.X R198, R198, UR17, RZ, P3, !PT ;  /* 0x00000011c6c67c10 */ /* 0x000fe40009ffe4ff */
[----:B------:R-:W-:Y:S02]  /*2830*/  IADD3.X R194, R194, UR17, RZ, P1, !PT ;  /* 0x00000011c2c27c10 */ /* 0x000fe40008ffe4ff */
[----:B------:R-:W-:-:S02]  /*2840*/  IADD3.X R190, R190, UR17, RZ, P0, !PT ;  /* 0x00000011bebe7c10 */ /* 0x000fc400087fe4ff */
[----:B------:R-:W-:Y:S02]  /*2850*/  IADD3.X R186, R186, UR17, RZ, P2, !PT ;  /* 0x00000011baba7c10 */ /* 0x000fe400097fe4ff */
[----:B------:R-:W-:Y:S02]  /*2860*/  IADD3.X R182, R182, UR17, RZ, P5, !PT ;  /* 0x00000011b6b67c10 */ /* 0x000fe4000affe4ff */
[----:B------:R-:W-:Y:S02]  /*2870*/  IADD3.X R178, R178, UR17, RZ, P4, !PT ;  /* 0x00000011b2b27c10 */ /* 0x000fe4000a7fe4ff */
        /* <DEDUP_REMOVED lines=18> */
[----:B------:R-:W-:Y:S01]  /*29a0*/  R2UR UR8, R9 ;  /* 0x00000000090872ca */ /* 0x000fe200000e0000 */
[----:B------:R-:W-:Y:S01]  /*29b0*/  IMAD.MOV.U32 R9, RZ, RZ, RZ ;  /* 0x000000ffff097224 */ /* 0x000fe200078e00ff */
[----:B------:R-:W-:Y:S02]  /*29c0*/  IADD3.X R174, R174, UR17, RZ, P3, !PT ;  /* 0x00000011aeae7c10 */ /* 0x000fe40009ffe4ff */
[----:B------:R-:W-:-:S02]  /*29d0*/  IADD3.X R170, R170, UR17, RZ, P1, !PT ;  /* 0x00000011aaaa7c10 */ /* 0x000fc40008ffe4ff */
[----:B------:R-:W-:Y:S02]  /*29e0*/  IADD3.X R166, R166, UR17, RZ, P0, !PT ;  /* 0x00000011a6a67c10 */ /* 0x000fe400087fe4ff */
[----:B------:R-:W-:Y:S02]  /*29f0*/  IADD3.X R162, R162, UR17, RZ, P2, !PT ;  /* 0x00000011a2a27c10 */ /* 0x000fe400097fe4ff */
[----:B------:R-:W-:Y:S02]  /*2a00*/  IADD3.X R158, R158, UR17, RZ, P5, !PT ;  /* 0x000000119e9e7c10 */ /* 0x000fe4000affe4ff */
[----:B------:R-:W-:Y:S01]  /*2a10*/  IADD3.X R154, R154, UR17, RZ, P4, !PT ;  /* 0x000000119a9a7c10 */ /* 0x000fe2000a7fe4ff */
[----:B------:R-:W-:Y:S01]  /*2a20*/  UIADD3.64 UR20, UR8, 0x100, URZ ;  /* 0x0000010008147897 */ /* 0x000fe2000fffe03f */
[----:B------:R-:W-:Y:S02]  /*2a30*/  SHF.R.S32.HI R150, RZ, 0x1f, R45 ;  /* 0x0000001fff967819 */ /* 0x000fe4000001142d */
[----:B------:R-:W-:-:S02]  /*2a40*/  IADD3 R180, P3, R45, UR16, RZ ;  /* 0x000000102db47c10 */ /* 0x000fc4000ff7e0ff */
[----:B------:R-:W-:Y:S02]  /*2a50*/  CS2R R44, SRZ ;  /* 0x00000000002c7805 */ /* 0x000fe4000001ff00 */
[----:B------:R-:W-:Y:S02]  /*2a60*/  SHF.R.S32.HI R130, RZ, 0x1f, R47 ;  /* 0x0000001fff827819 */ /* 0x000fe4000001142f */
[----:B------:R-:W-:Y:S02]  /*2a70*/  IADD3 R176, P1, R47, UR16, RZ ;  /* 0x000000102fb07c10 */ /* 0x000fe4000ff3e0ff */
[----:B------:R-:W-:Y:S02]  /*2a80*/  CS2R R46, SRZ ;  /* 0x00000000002e7805 */ /* 0x000fe4000001ff00 */
        /* <DEDUP_REMOVED lines=12> */
[----:B------:R-:W-:Y:S02]  /*2b50*/  R2UR UR11, R9 ;  /* 0x00000000090b72ca */ /* 0x000fe400000e0000 */
[----:B------:R-:W-:-:S02]  /*2b60*/  LOP3.LUT R15, R2, 0x3f, RZ, 0xc0, !PT ;  /* 0x0000003f020f7812 */ /* 0x000fc400078ec0ff */
[----:B------:R-:W-:Y:S02]  /*2b70*/  LOP3.LUT R8, R7, 0x30, RZ, 0xc0, !PT ;  /* 0x0000003007087812 */ /* 0x000fe400078ec0ff */
[----:B------:R-:W-:Y:S01]  /*2b80*/  IADD3.X R150, R150, UR17, RZ, P3, !PT ;  /* 0x0000001196967c10 */ /* 0x000fe20009ffe4ff */
[----:B------:R-:W-:Y:S01]  /*2b90*/  IMAD R15, R15, UR7, RZ ;  /* 0x000000070f0f7c24 */ /* 0x000fe2000f8e02ff */
[----:B------:R-:W-:Y:S01]  /*2ba0*/  IADD3.X R130, R130, UR17, RZ, P1, !PT ;  /* 0x0000001182827c10 */ /* 0x000fe20008ffe4ff */
[----:B------:R-:W-:Y:S01]  /*2bb0*/  UMOV UR7, 0x80000020 ;  /* 0x8000002000077882 */ /* 0x000fe20000000000 */
[----:B------:R-:W-:Y:S02]  /*2bc0*/  IADD3.X R126, R126, UR17, RZ, P0, !PT ;  /* 0x000000117e7e7c10 */ /* 0x000fe400087fe4ff */
[----:B------:R-:W-:Y:S01]  /*2bd0*/  IADD3.X R122, R122, UR17, RZ, P2, !PT ;  /* 0x000000117a7a7c10 */ /* 0x000fe200097fe4ff */
[----:B------:R-:W-:Y:S01]  /*2be0*/  UIADD3.64 UR10, UR10, -UR4, URZ ;  /* 0x800000040a0a7297 */ /* 0x000fe2000fffe03f */
[----:B------:R-:W-:-:S02]  /*2bf0*/  IADD3.X R118, R118, UR17, RZ, P5, !PT ;  /* 0x0000001176767c10 */ /* 0x000fc4000affe4ff */
[----:B------:R-:W-:Y:S02]  /*2c00*/  IADD3.X R114, R114, UR17, RZ, P4, !PT ;  /* 0x0000001172727c10 */ /* 0x000fe4000a7fe4ff */
        /* <DEDUP_REMOVED lines=19> */
[----:B------:R-:W-:Y:S01]  /*2d40*/  IADD3 R206, P6, R13, UR16, RZ ;  /* 0x000000100dce7c10 */ /* 0x000fe2000ffde0ff */
[----:B------:R-:W-:Y:S01]  /*2d50*/  IMAD R13, R3, 0x40, R8 ;  /* 0x00000040030d7824 */ /* 0x000fe200078e0208 */
        /* <DEDUP_REMOVED lines=21> */
[----:B------:R-:W-:Y:S02]  /*2eb0*/  IADD3 R96, P4, R18, UR16, RZ ;  /* 0x0000001012607c10 */ /* 0x000fe4000ff9e0ff */
[----:B------:R-:W-:Y:S02]  /*2ec0*/  SHF.R.S32.HI R11, RZ, 0x1f, R15 ;  /* 0x0000001fff0b7819 */ /* 0x000fe4000001140f */
[C---:B------:R-:W-:Y:S02]  /*2ed0*/  LOP3.LUT R10, R13.reuse, 0x10, RZ, 0x3c, !PT ;  /* 0x000000100d0a7812 */ /* 0x040fe400078e3cff */
[C---:B------:R-:W-:Y:S02]  /*2ee0*/  LOP3.LUT R9, R13.reuse, 0x20, RZ, 0x3c, !PT ;  /* 0x000000200d097812 */ /* 0x040fe400078e3cff */
[----:B------:R-:W-:Y:S02]  /*2ef0*/  LOP3.LUT R8, R13, 0x30, RZ, 0x3c, !PT ;  /* 0x000000300d087812 */ /* 0x000fe400078e3cff */
[----:B------:R-:W-:-:S02]  /*2f00*/  IADD3.X R202, R202, UR17, RZ, P6, !PT ;  /* 0x00000011caca7c10 */ /* 0x000fc4000b7fe4ff */
[----:B------:R-:W-:Y:S02]  /*2f10*/  IADD3.X R4, R4, UR17, RZ, P3, !PT ;  /* 0x0000001104047c10 */ /* 0x000fe40009ffe4ff */
[----:B------:R-:W-:Y:S02]  /*2f20*/  IADD3.X R90, R90, UR17, RZ, P1, !PT ;  /* 0x000000115a5a7c10 */ /* 0x000fe40008ffe4ff */
[----:B------:R-:W-:Y:S02]  /*2f30*/  IADD3.X R88, R88, UR17, RZ, P0, !PT ;  /* 0x0000001158587c10 */ /* 0x000fe400087fe4ff */
[----:B------:R-:W-:Y:S02]  /*2f40*/  IADD3.X R22, R22, UR17, RZ, P2, !PT ;  /* 0x0000001116167c10 */ /* 0x000fe400097fe4ff */
[----:B------:R-:W-:Y:S02]  /*2f50*/  IADD3.X R20, R20, UR17, RZ, P5, !PT ;  /* 0x0000001114147c10 */ /* 0x000fe4000affe4ff */
[----:B------:R-:W-:Y:S01]  /*2f60*/  LEA.HI.X.SX32 R18, R18, UR17, 0x1, P4 ;  /* 0x0000001112127c11 */ /* 0x000fe2000a0f0eff */
[----:B0-----:R-:W-:-:S12]  /*2f70*/  UIADD3.64 UR16, UR8, 0xfe, URZ ;  /* 0x000000fe08107897 */ /* 0x001fd8000fffe03f */
.L_x_2:
[C---:B------:R-:W-:Y:S02]  /*2f80*/  ISETP.GT.AND P1, PT, R17.reuse, RZ, PT ;  /* 0x000000ff1100720c */ /* 0x040fe40003f24270 */
[C---:B------:R-:W-:Y:S01]  /*2f90*/  ISETP.GT.AND P4, PT, R17.reuse, 0x1, PT ;  /* 0x000000011100780c */ /* 0x040fe20003f84270 */
[----:B------:R-:W-:Y:S01]  /*2fa0*/  IMAD.SHL.U32 R89, R14, 0x2, RZ ;  /* 0x000000020e597824 */ /* 0x000fe200078e00ff */
[----:B------:R-:W-:Y:S02]  /*2fb0*/  IADD3 R134, P3, R16, UR24, RZ ;  /* 0x0000001810867c10 */ /* 0x000fe4000ff7e0ff */
[----:B------:R-:W-:Y:S02]  /*2fc0*/  ISETP.GT.AND P2, PT, R17, 0x2, PT ;  /* 0x000000021100780c */ /* 0x000fe40003f44270 */
[----:B------:R-:W-:Y:S01]  /*2fd0*/  PRMT R141, RZ, 0x7610, R141 ;  /* 0x00007610ff8d7816 */ /* 0x000fe2000000008d */
[----:B------:R-:W-:Y:S01]  /*2fe0*/  IMAD R91, R14, 0x3, RZ ;  /* 0x000000030e5b7824 */ /* 0x000fe200078e02ff */
[----:B------:R-:W-:-:S02]  /*2ff0*/  LOP3.LUT R132, R2, 0x3f, RZ, 0xc0, !PT ;  /* 0x0000003f02847812 */ /* 0x000fc400078ec0ff */
[----:B------:R-:W-:Y:S01]  /*3000*/  LEA.HI.X.SX32 R135, R14, R21, 0x1, P3 ;  /* 0x000000150e877211 */ /* 0x000fe200018f0eff */
[----:B------:R-:W-:Y:S01]  /*3010*/  @P1 IMAD.MOV.U32 R133, RZ, RZ, R21 ;  /* 0x000000ffff851224 */ /* 0x000fe200078e0015 */
[CC--:B------:R-:W-:Y:S02]  /*3020*/  IADD3 R136, P5, R89.reuse, R16.reuse, RZ ;  /* 0x0000001059887210 */ /* 0x0c0fe40007fbe0ff */
[----:B------:R-:W-:Y:S01]  /*3030*/  PRMT R142, RZ, 0x7610, R142 ;  /* 0x00007610ff8e7816 */ /* 0x000fe2000000008e */
[----:B------:R-:W2:Y:S01]  /*3040*/  @P4 LDG.E.U8 R141, desc[UR14][R134.64] ;  /* 0x0000000e868d4981 */ /* 0x000ea2000c1e1100 */
[----:B------:R-:W-:Y:S01]  /*3050*/  ISETP.GE.AND P0, PT, R132, R17, PT ;  /* 0x000000118400720c */ /* 0x000fe20003f06270 */
[----:B------:R-:W-:Y:S01]  /*3060*/  @P1 IMAD.MOV.U32 R132, RZ, RZ, R16 ;  /* 0x000000ffff841224 */ /* 0x000fe200078e0010 */
[----:B------:R-:W-:Y:S02]  /*3070*/  PRMT R140, RZ, 0x7610, R140 ;  /* 0x00007610ff8c7816 */ /* 0x000fe4000000008c */
[----:B------:R-:W-:Y:S01]  /*3080*/  LEA.HI.X.SX32 R137, R89, R21, 0x1, P5 ;  /* 0x0000001559897211 */ /* 0x000fe200028f0eff */
[----:B------:R-:W-:Y:S01]  /*3090*/  IMAD.SHL.U32 R89, R14, 0x4, RZ ;  /* 0x000000040e597824 */ /* 0x000fe200078e00ff */
[----:B------:R-:W-:Y:S01]  /*30a0*/  ISETP.GT.AND P3, PT, R17, 0x3, PT ;  /* 0x000000031100780c */ /* 0x000fe20003f64270 */
[----:B------:R0:W3:Y:S01]  /*30b0*/  @P1 LDG.E.U8 R142, desc[UR14][R132.64] ;  /* 0x0000000e848e1981 */ /* 0x0000e2000c1e1100 */
[----:B------:R-:W-:-:S03]  /*30c0*/  IADD3 R144, P4, R91, R16, RZ ;  /* 0x000000105b907210 */ /* 0x000fc60007f9e0ff */
[----:B------:R1:W4:Y:S01]  /*30d0*/  @P2 LDG.E.U8 R140, desc[UR14][R136.64] ;  /* 0x0000000e888c2981 */ /* 0x000322000c1e1100 */
[-C--:B------:R-:W-:Y:S01]  /*30e0*/  LEA.HI.X.SX32 R145, R91, R21.reuse, 0x1, P4 ;  /* 0x000000155b917211 */ /* 0x080fe200020f0eff */
[C---:B------:R-:W-:Y:S01]  /*30f0*/  IMAD R91, R14.reuse, 0x5, RZ ;  /* 0x000000050e5b7824 */ /* 0x040fe200078e02ff */
[----:B------:R-:W-:Y:S02]  /*3100*/  PRMT R250, RZ, 0x7610, R250 ;  /* 0x00007610fffa7816 */ /* 0x000fe400000000fa */
[-C--:B0-----:R-:W-:Y:S02]  /*3110*/  IADD3 R132, P2, R89, R16.reuse, RZ ;  /* 0x0000001059847210 */ /* 0x081fe40007f5e0ff */
[----:B------:R-:W-:Y:S02]  /*3120*/  ISETP.GT.AND P1, PT, R17, 0x4, PT ;  /* 0x000000041100780c */ /* 0x000fe40003f24270 */
[----:B------:R0:W5:Y:S01]  /*3130*/  @P3 LDG.E.U8 R250, desc[UR14][R144.64] ;  /* 0x0000000e90fa3981 */ /* 0x000162000c1e1100 */
[----:B------:R-:W-:Y:S01]  /*3140*/  LEA.HI.X.SX32 R133, R89, R21, 0x1, P2 ;  /* 0x0000001559857211 */ /* 0x000fe200010f0eff */
[----:B------:R-:W-:Y:S01]  /*3150*/  IMAD R89, R14, 0x6, RZ ;  /* 0x000000060e597824 */ /* 0x000fe200078e02ff */
[----:B------:R-:W-:-:S02]  /*3160*/  IADD3 R138, P5, R91, R16, RZ ;  /* 0x000000105b8a7210 */ /* 0x000fc40007fbe0ff */
[----:B------:R-:W-:Y:S02]  /*3170*/  ISETP.GT.AND P3, PT, R17, 0x5, PT ;  /* 0x000000051100780c */ /* 0x000fe40003f64270 */
[-C--:B------:R-:W-:Y:S01]  /*3180*/  LEA.HI.X.SX32 R139, R91, R21.reuse, 0x1, P5 ;  /* 0x000000155b8b7211 */ /* 0x080fe200028f0eff */
[C---:B------:R-:W-:Y:S01]  /*3190*/  IMAD R91, R14.reuse, 0x7, RZ ;  /* 0x000000070e5b7824 */ /* 0x040fe200078e02ff */
[-C--:B-1----:R-:W-:Y:S02]  /*31a0*/  IADD3 R136, P4, R89, R16.reuse, RZ ;  /* 0x0000001059887210 */ /* 0x082fe40007f9e0ff */
[----:B------:R-:W-:Y:S02]  /*31b0*/  PRMT R143, RZ, 0x7610, R143 ;  /* 0x00007610ff8f7816 */ /* 0x000fe4000000008f */
[----:B------:R-:W-:Y:S02]  /*31c0*/  ISETP.GT.AND P2, PT, R17, 0x6, PT ;  /* 0x000000061100780c */ /* 0x000fe40003f44270 */
[----:B------:R-:W-:Y:S01]  /*31d0*/  LEA.HI.X.SX32 R137, R89, R21, 0x1, P4 ;  /* 0x0000001559897211 */ /* 0x000fe200020f0eff */
[----:B------:R-:W-:Y:S01]  /*31e0*/  IMAD.SHL.U32 R89, R14, 0x8, RZ ;  /* 0x000000080e597824 */ /* 0x000fe200078e00ff */
[----:B------:R-:W-:Y:S01]  /*31f0*/  IADD3 R134, P4, R91, R16, RZ ;  /* 0x000000105b867210 */ /* 0x000fe20007f9e0ff */
[----:B------:R1:W2:Y:S01]  /*3200*/  @P1 LDG.E.U8 R143, desc[UR14][R132.64] ;  /* 0x0000000e848f1981 */ /* 0x0002a2000c1e1100 */
[----:B0-----:R-:W-:-:S02]  /*3210*/  PRMT R144, RZ, 0x7610, R144 ;  /* 0x00007610ff907816 */ /* 0x001fc40000000090 */
[----:B------:R-:W-:Y:S02]  /*3220*/  ISETP.GT.AND P1, PT, R17, 0x7, PT ;  /* 0x000000071100780c */ /* 0x000fe40003f24270 */
[-C--:B------:R-:W-:Y:S01]  /*3230*/  LEA.HI.X.SX32 R135, R91, R21.reuse, 0x1, P4 ;  /* 0x000000155b877211 */ /* 0x080fe200020f0eff */
[C---:B------:R-:W-:Y:S01]  /*3240*/  IMAD R91, R14.reuse, 0x9, RZ ;  /* 0x000000090e5b7824 */ /* 0x040fe200078e02ff */
[----:B------:R-:W-:Y:S01]  /*3250*/  PRMT R145, RZ, 0x7610, R145 ;  /* 0x00007610ff917816 */ /* 0x000fe20000000091 */
[----:B------:R0:W3:Y:S01]  /*3260*/  @P3 LDG.E.U8 R144, desc[UR14][R138.64] ;  /* 0x0000000e8a903981 */ /* 0x0000e2000c1e1100 */
[----:B-1----:R-:W-:Y:S02]  /*3270*/  IADD3 R132, P5, R89, R16, RZ ;  /* 0x0000001059847210 */ /* 0x002fe40007fbe0ff */
[----:B------:R-:W-:Y:S02]  /*3280*/  ISETP.GT.AND P3, PT, R17, 0x8, PT ;  /* 0x000000081100780c */ /* 0x000fe40003f64270 */
[----:B------:R1:W2:Y:S01]  /*3290*/  @P2 LDG.E.U8 R145, desc[UR14][R136.64] ;  /* 0x0000000e88912981 */ /* 0x0002a2000c1e1100 */
[----:B------:R-:W-:Y:S01]  /*32a0*/  LEA.HI.X.SX32 R133, R89, R21, 0x1, P5 ;  /* 0x0000001559857211 */ /* 0x000fe200028f0eff */
[----:B------:R-:W-:Y:S01]  /*32b0*/  IMAD R89, R14, 0xa, RZ ;  /* 0x0000000a0e597824 */ /* 0x000fe200078e02ff */
[----:B------:R-:W-:-:S02]  /*32c0*/  PRMT R146, RZ, 0x7610, R146 ;  /* 0x00007610ff927816 */ /* 0x000fc40000000092 */
[-C--:B0-----:R-:W-:Y:S02]  /*32d0*/  IADD3 R138, P4, R91, R16.reuse, RZ ;  /* 0x000000105b8a7210 */ /* 0x081fe40007f9e0ff */
[----:B------:R-:W-:Y:S02]  /*32e0*/  ISETP.GT.AND P2, PT, R17, 0x9, PT ;  /* 0x000000091100780c */ /* 0x000fe40003f44270 */
[----:B------:R-:W-:Y:S01]  /*32f0*/  LEA.HI.X.SX32 R139, R91, R21, 0x1, P4 ;  /* 0x000000155b8b7211 */ /* 0x000fe200020f0eff */
[----:B------:R-:W-:Y:S01]  /*3300*/  IMAD R91, R14, 0xb, RZ ;  /* 0x0000000b0e5b7824 */ /* 0x000fe200078e02ff */
[----:B------:R-:W-:Y:S01]  /*3310*/  PRMT R147, RZ, 0x7610, R147 ;  /* 0x00007610ff937816 */ /* 0x000fe20000000093 */
[----:B------:R0:W2:Y:S01]  /*3320*/  @P1 LDG.E.U8 R146, desc[UR14][R134.64] ;  /* 0x0000000e86921981 */ /* 0x0000a2000c1e1100 */
[----:B-1----:R-:W-:Y:S02]  /*3330*/  IADD3 R136, P4, R89, R16, RZ ;  /* 0x0000001059887210 */ /* 0x002fe40007f9e0ff */
[----:B------:R-:W-:-:S02]  /*3340*/  ISETP.GT.AND P1, PT, R17, 0xa, PT ;  /* 0x0000000a1100780c */ /* 0x000fc40003f24270 */
[-C--:B------:R-:W-:Y:S01]  /*3350*/  LEA.HI.X.SX32 R137, R89, R21.reuse, 0x1, P4 ;  /* 0x0000001559897211 */ /* 0x080fe200020f0eff */
[C---:B------:R-:W-:Y:S01]  /*3360*/  IMAD R89, R14.reuse, 0xc, RZ ;  /* 0x0000000c0e597824 */ /* 0x040fe200078e02ff */
[----:B------:R-:W-:Y:S01]  /*3370*/  PRMT R153, RZ, 0x7610, R153 ;  /* 0x00007610ff997816 */ /* 0x000fe20000000099 */
[----:B------:R1:W2:Y:S01]  /*3380*/  @P3 LDG.E.U8 R147, desc[UR14][R132.64] ;  /* 0x0000000e84933981 */ /* 0x0002a2000c1e1100 */
[----:B0-----:R-:W-:Y:S02]  /*3390*/  IADD3 R134, P5, R91, R16, RZ ;  /* 0x000000105b867210 */ /* 0x001fe40007fbe0ff */
[----:B------:R-:W-:Y:S02]  /*33a0*/  ISETP.GT.AND P3, PT, R17, 0xb, PT ;  /* 0x0000000b1100780c */ /* 0x000fe40003f64270 */
[----:B------:R0:W2:Y:S01]  /*33b0*/  @P2 LDG.E.U8 R153, desc[UR14][R138.64] ;  /* 0x0000000e8a992981 */ /* 0x0000a2000c1e1100 */
[----:B------:R-:W-:Y:S01]  /*33c0*/  LEA.HI.X.SX32 R135, R91, R21, 0x1, P5 ;  /* 0x000000155b877211 */ /* 0x000fe200028f0eff */
[----:B------:R-:W-:Y:S01]  /*33d0*/  IMAD R91, R14, 0xd, RZ ;  /* 0x0000000d0e5b7824 */ /* 0x000fe200078e02ff */
[----:B------:R-:W-:-:S02]  /*33e0*/  PRMT R155, RZ, 0x7610, R155 ;  /* 0x00007610ff9b7816 */ /* 0x000fc4000000009b */
[-C--:B-1----:R-:W-:Y:S02]  /*33f0*/  IADD3 R132, P4, R89, R16.reuse, RZ ;  /* 0x0000001059847210 */ /* 0x082fe40007f9e0ff */
[----:B------:R-:W-:Y:S02]  /*3400*/  ISETP.GT.AND P2, PT, R17, 0xc, PT ;  /* 0x0000000c1100780c */ /* 0x000fe40003f44270 */
[----:B------:R-:W-:Y:S01]  /*3410*/  PRMT R157, RZ, 0x7610, R157 ;  /* 0x00007610ff9d7816 */ /* 0x000fe2000000009d */
[----:B------:R1:W2:Y:S01]  /*3420*/  @P1 LDG.E.U8 R155, desc[UR14][R136.64] ;  /* 0x0000000e889b1981 */ /* 0x0002a2000c1e1100 */
[----:B------:R-:W-:Y:S01]  /*3430*/  LEA.HI.X.SX32 R133, R89, R21, 0x1, P4 ;  /* 0x0000001559857211 */ /* 0x000fe200020f0eff */
[----:B------:R-:W-:Y:S01]  /*3440*/  IMAD R89, R14, 0xe, RZ ;  /* 0x0000000e0e597824 */ /* 0x000fe200078e02ff */
[----:B0-----:R-:W-:Y:S02]  /*3450*/  IADD3 R138, P4, R91, R16, RZ ;  /* 0x000000105b8a7210 */ /* 0x001fe40007f9e0ff */
[----:B------:R-:W-:Y:S01]  /*3460*/  ISETP.GT.AND P1, PT, R17, 0xd, PT ;  /* 0x0000000d1100780c */ /* 0x000fe20003f24270 */
[----:B------:R0:W2:Y:S01]  /*3470*/  @P3 LDG.E.U8 R157, desc[UR14][R134.64] ;  /* 0x0000000e869d3981 */ /* 0x0000a2000c1e1100 */
[----:B------:R-:W-:-:S02]  /*3480*/  PRMT R159, RZ, 0x7610, R159 ;  /* 0x00007610ff9f7816 */ /* 0x000fc4000000009f */
[-C--:B------:R-:W-:Y:S01]  /*3490*/  LEA.HI.X.SX32 R139, R91, R21.reuse, 0x1, P4 ;  /* 0x000000155b8b7211 */ /* 0x080fe200020f0eff */
[C---:B------:R-:W-:Y:S01]  /*34a0*/  IMAD R91, R14.reuse, 0xf, RZ ;  /* 0x0000000f0e5b7824 */ /* 0x040fe200078e02ff */
[-C--:B-1----:R-:W-:Y:S02]  /*34b0*/  IADD3 R136, P5, R89, R16.reuse, RZ ;  /* 0x0000001059887210 */ /* 0x082fe40007fbe0ff */
[----:B------:R-:W-:Y:S01]  /*34c0*/  ISETP.GT.AND P3, PT, R17, 0xe, PT ;  /* 0x0000000e1100780c */ /* 0x000fe20003f64270 */
[----:B------:R1:W2:Y:S01]  /*34d0*/  @P2 LDG.E.U8 R159, desc[UR14][R132.64] ;  /* 0x0000000e849f2981 */ /* 0x0002a2000c1e1100 */
[----:B------:R-:W-:Y:S02]  /*34e0*/  PRMT R161, RZ, 0x7610, R161 ;  /* 0x00007610ffa17816 */ /* 0x000fe400000000a1 */
[----:B------:R-:W-:Y:S01]  /*34f0*/  LEA.HI.X.SX32 R137, R89, R21, 0x1, P5 ;  /* 0x0000001559897211 */ /* 0x000fe200028f0eff */
[----:B------:R-:W-:Y:S01]  /*3500*/  IMAD.SHL.U32 R89, R14, 0x10, RZ ;  /* 0x000000100e597824 */ /* 0x000fe200078e00ff */
[----:B0-----:R-:W-:-:S02]  /*3510*/  IADD3 R134, P4, R91, R16, RZ ;  /* 0x000000105b867210 */ /* 0x001fc40007f9e0ff */
[----:B------:R-:W-:Y:S01]  /*3520*/  ISETP.GT.AND P2, PT, R17, 0xf, PT ;  /* 0x0000000f1100780c */ /* 0x000fe20003f44270 */
[----:B------:R-:W2:Y:S01]  /*3530*/  @P1 LDG.E.U8 R161, desc[UR14][R138.64] ;  /* 0x0000000e8aa11981 */ /* 0x000ea2000c1e1100 */
[----:B------:R-:W-:Y:S02]  /*3540*/  PRMT R163, RZ, 0x7610, R163 ;  /* 0x00007610ffa37816 */ /* 0x000fe400000000a3 */
[-C--:B------:R-:W-:Y:S01]  /*3550*/  LEA.HI.X.SX32 R135, R91, R21.reuse, 0x1, P4 ;  /* 0x000000155b877211 */ /* 0x080fe200020f0eff */
[C---:B------:R-:W-:Y:S01]  /*3560*/  IMAD R91, R14.reuse, 0x12, RZ ;  /* 0x000000120e5b7824 */ /* 0x040fe200078e02ff */
[----:B-1----:R-:W-:Y:S02]  /*3570*/  IADD3 R132, P4, R89, R16, RZ ;  /* 0x0000001059847210 */ /* 0x002fe40007f9e0ff */
[----:B------:R-:W-:Y:S01]  /*3580*/  ISETP.GT.AND P1, PT, R17, 0x10, PT ;  /* 0x000000101100780c */ /* 0x000fe20003f24270 */
[----:B------:R0:W2:Y:S01]  /*3590*/  @P3 LDG.E.U8 R163, desc[UR14][R136.64] ;  /* 0x0000000e88a33981 */ /* 0x0000a2000c1e1100 */
[----:B------:R-:W-:Y:S01]  /*35a0*/  PRMT R165, RZ, 0x7610, R165 ;  /* 0x00007610ffa57816 */ /* 0x000fe200000000a5 */
[C---:B------:R-:W-:Y:S01]  /*35b0*/  IMAD R93, R14.reuse, 0x11, RZ ;  /* 0x000000110e5d7824 */ /* 0x040fe200078e02ff */
[----:B------:R-:W-:Y:S01]  /*35c0*/  LEA.HI.X.SX32 R133, R89, R21, 0x1, P4 ;  /* 0x0000001559857211 */ /* 0x000fe200020f0eff */
[----:B------:R-:W-:Y:S01]  /*35d0*/  IMAD R89, R14, 0x13, RZ ;  /* 0x000000130e597824 */ /* 0x000fe200078e02ff */
[----:B------:R-:W-:-:S02]  /*35e0*/  ISETP.GT.AND P3, PT, R17, 0x11, PT ;  /* 0x000000111100780c */ /* 0x000fc40003f64270 */
[----:B------:R-:W-:Y:S01]  /*35f0*/  PRMT R167, RZ, 0x7610, R167 ;  /* 0x00007610ffa77816 */ /* 0x000fe200000000a7 */
[----:B------:R1:W2:Y:S01]  /*3600*/  @P2 LDG.E.U8 R165, desc[UR14][R134.64] ;  /* 0x0000000e86a52981 */ /* 0x0002a2000c1e1100 */
[-C--:B0-----:R-:W-:Y:S02]  /*3610*/  IADD3 R136, P4, R91, R16.reuse, RZ ;  /* 0x000000105b887210 */ /* 0x081fe40007f9e0ff */
[-C--:B------:R-:W-:Y:S02]  /*3620*/  IADD3 R138, P5, R93, R16.reuse, RZ ;  /* 0x000000105d8a7210 */ /* 0x080fe40007fbe0ff */
[----:B------:R0:W2:Y:S01]  /*3630*/  @P1 LDG.E.U8 R167, desc[UR14][R132.64] ;  /* 0x0000000e84a71981 */ /* 0x0000a2000c1e1100 */
[----:B------:R-:W-:Y:S01]  /*3640*/  LEA.HI.X.SX32 R137, R91, R21, 0x1, P4 ;  /* 0x000000155b897211 */ /* 0x000fe200020f0eff */
[----:B------:R-:W-:Y:S01]  /*3650*/  IMAD R91, R14, 0x14, RZ ;  /* 0x000000140e5b7824 */ /* 0x000fe200078e02ff */
[----:B------:R-:W-:Y:S02]  /*3660*/  ISETP.GT.AND P2, PT, R17, 0x12, PT ;  /* 0x000000121100780c */ /* 0x000fe40003f44270 */
[----:B-1----:R-:W-:-:S02]  /*3670*/  IADD3 R134, P4, R89, R16, RZ ;  /* 0x0000001059867210 */ /* 0x002fc40007f9e0ff */
[----:B------:R-:W-:Y:S02]  /*3680*/  PRMT R169, RZ, 0x7610, R169 ;  /* 0x00007610ffa97816 */ /* 0x000fe400000000a9 */
[-C--:B------:R-:W-:Y:S02]  /*3690*/  LEA.HI.X.SX32 R139, R93, R21.reuse, 0x1, P5 ;  /* 0x000000155d8b7211 */ /* 0x080fe400028f0eff */
[----:B------:R-:W-:Y:S01]  /*36a0*/  LEA.HI.X.SX32 R135, R89, R21, 0x1, P4 ;  /* 0x0000001559877211 */ /* 0x000fe200020f0eff */
[----:B------:R-:W-:Y:S01]  /*36b0*/  IMAD R89, R14, 0x15, RZ ;  /* 0x000000150e597824 */ /* 0x000fe200078e02ff */
[----:B0-----:R-:W-:Y:S01]  /*36c0*/  IADD3 R132, P5, R91, R16, RZ ;  /* 0x000000105b847210 */ /* 0x001fe20007fbe0ff */
[----:B------:R0:W2:Y:S01]  /*36d0*/  @P3 LDG.E.U8 R169, desc[UR14][R138.64] ;  /* 0x0000000e8aa93981 */ /* 0x0000a2000c1e1100 */
[----:B------:R-:W-:Y:S02]  /*36e0*/  ISETP.GT.AND P1, PT, R17, 0x13, PT ;  /* 0x000000131100780c */ /* 0x000fe40003f24270 */
[----:B------:R-:W-:-:S02]  /*36f0*/  PRMT R171, RZ, 0x7610, R171 ;  /* 0x00007610ffab7816 */ /* 0x000fc400000000ab */
[-C--:B------:R-:W-:Y:S01]  /*3700*/  LEA.HI.X.SX32 R133, R91, R21.reuse, 0x1, P5 ;  /* 0x000000155b857211 */ /* 0x080fe200028f0eff */
[C---:B------:R-:W-:Y:S01]  /*3710*/  IMAD R91, R14.reuse, 0x16, RZ ;  /* 0x000000160e5b7824 */ /* 0x040fe200078e02ff */
[----:B------:R-:W-:Y:S02]  /*3720*/  ISETP.GT.AND P3, PT, R17, 0x14, PT ;  /* 0x000000141100780c */ /* 0x000fe40003f64270 */
[----:B------:R-:W-:Y:S01]  /*3730*/  PRMT R173, RZ, 0x7610, R173 ;  /* 0x00007610ffad7816 */ /* 0x000fe200000000ad */
[----:B------:R1:W2:Y:S01]  /*3740*/  @P2 LDG.E.U8 R171, desc[UR14][R136.64] ;  /* 0x0000000e88ab2981 */ /* 0x0002a2000c1e1100 */
[-C--:B0-----:R-:W-:Y:S02]  /*3750*/  IADD3 R138, P4, R89, R16.reuse, RZ ;  /* 0x00000010598a7210 */ /* 0x081fe40007f9e0ff */
[----:B------:R-:W-:Y:S02]  /*3760*/  ISETP.GT.AND P2, PT, R17, 0x15, PT ;  /* 0x000000151100780c */ /* 0x000fe40003f44270 */
[----:B------:R-:W-:Y:S01]  /*3770*/  LEA.HI.X.SX32 R139, R89, R21, 0x1, P4 ;  /* 0x00000015598b7211 */ /* 0x000fe200020f0eff */
[----:B------:R-:W-:Y:S01]  /*3780*/  IMAD R89, R14, 0x17, RZ ;  /* 0x000000170e597824 */ /* 0x000fe200078e02ff */
[----:B------:R-:W-:Y:S01]  /*3790*/  PRMT R175, RZ, 0x7610, R175 ;  /* 0x00007610ffaf7816 */ /* 0x000fe200000000af */
[----:B------:R0:W2:Y:S01]  /*37a0*/  @P1 LDG.E.U8 R173, desc[UR14][R134.64] ;  /* 0x0000000e86ad1981 */ /* 0x0000a2000c1e1100 */
[----:B-1----:R-:W-:-:S02]  /*37b0*/  IADD3 R136, P4, R91, R16, RZ ;  /* 0x000000105b887210 */ /* 0x002fc40007f9e0ff */
[----:B------:R-:W-:Y:S02]  /*37c0*/  ISETP.GT.AND P1, PT, R17, 0x16, PT ;  /* 0x000000161100780c */ /* 0x000fe40003f24270 */
[----:B------:R1:W2:Y:S01]  /*37d0*/  @P3 LDG.E.U8 R175, desc[UR14][R132.64] ;  /* 0x0000000e84af3981 */ /* 0x0002a2000c1e1100 */
[-C--:B------:R-:W-:Y:S01]  /*37e0*/  LEA.HI.X.SX32 R137, R91, R21.reuse, 0x1, P4 ;  /* 0x000000155b897211 */ /* 0x080fe200020f0eff */
[C---:B------:R-:W-:Y:S01]  /*37f0*/  IMAD R91, R14.reuse, 0x18, RZ ;  /* 0x000000180e5b7824 */ /* 0x040fe200078e02ff */
[CC--:B0-----:R-:W-:Y:S02]  /*3800*/  IADD3 R134, P5, R89.reuse, R16.reuse, RZ ;  /* 0x0000001059867210 */ /* 0x0c1fe40007fbe0ff */
[----:B------:R-:W-:Y:S02]  /*3810*/  PRMT R177, RZ, 0x7610, R177 ;  /* 0x00007610ffb17816 */ /* 0x000fe400000000b1 */
[----:B------:R-:W-:Y:S01]  /*3820*/  LEA.HI.X.SX32 R135, R89, R21, 0x1, P5 ;  /* 0x0000001559877211 */ /* 0x000fe200028f0eff */
[----:B------:R-:W-:Y:S01]  /*3830*/  IMAD R89, R14, 0x19, RZ ;  /* 0x000000190e597824 */ /* 0x000fe200078e02ff */
[----:B-1----:R-:W-:-:S02]  /*3840*/  IADD3 R132, P4, R91, R16, RZ ;  /* 0x000000105b847210 */ /* 0x002fc40007f9e0ff */
[----:B------:R-:W-:Y:S01]  /*3850*/  ISETP.GT.AND P3, PT, R17, 0x17, PT ;  /* 0x000000171100780c */ /* 0x000fe20003f64270 */
[----:B------:R0:W2:Y:S01]  /*3860*/  @P2 LDG.E.U8 R177, desc[UR14][R138.64] ;  /* 0x0000000e8ab12981 */ /* 0x0000a2000c1e1100 */
[----:B------:R-:W-:Y:S02]  /*3870*/  PRMT R179, RZ, 0x7610, R179 ;  /* 0x00007610ffb37816 */ /* 0x000fe400000000b3 */
[----:B------:R-:W-:Y:S01]  /*3880*/  LEA.HI.X.SX32 R133, R91, R21, 0x1, P4 ;  /* 0x000000155b857211 */ /* 0x000fe200020f0eff */
[----:B------:R-:W-:Y:S01]  /*3890*/  IMAD R91, R14, 0x1a, RZ ;  /* 0x0000001a0e5b7824 */ /* 0x000fe200078e02ff */
[----:B------:R-:W-:Y:S02]  /*38a0*/  ISETP.GT.AND P2, PT, R17, 0x18, PT ;  /* 0x000000181100780c */ /* 0x000fe40003f44270 */
[----:B------:R-:W-:Y:S01]  /*38b0*/  PRMT R181, RZ, 0x7610, R181 ;  /* 0x00007610ffb57816 */ /* 0x000fe200000000b5 */
[----:B------:R1:W2:Y:S01]  /*38c0*/  @P1 LDG.E.U8 R179, desc[UR14][R136.64] ;  /* 0x0000000e88b31981 */ /* 0x0002a2000c1e1100 */
[----:B0-----:R-:W-:-:S02]  /*38d0*/  IADD3 R138, P4, R89, R16, RZ ;  /* 0x00000010598a7210 */ /* 0x001fc40007f9e0ff */
[----:B------:R-:W-:Y:S02]  /*38e0*/  ISETP.GT.AND P1, PT, R17, 0x19, PT ;  /* 0x000000191100780c */ /* 0x000fe40003f24270 */
[----:B------:R0:W2:Y:S01]  /*38f0*/  @P3 LDG.E.U8 R181, desc[UR14][R134.64] ;  /* 0x0000000e86b53981 */ /* 0x0000a2000c1e1100 */
[-C--:B------:R-:W-:Y:S01]  /*3900*/  LEA.HI.X.SX32 R139, R89, R21.reuse, 0x1, P4 ;  /* 0x00000015598b7211 */ /* 0x080fe200020f0eff */
[C---:B------:R-:W-:Y:S01]  /*3910*/  IMAD R89, R14.reuse, 0x1b, RZ ;  /* 0x0000001b0e597824 */ /* 0x040fe200078e02ff */
[CC--:B-1----:R-:W-:Y:S02]  /*3920*/  IADD3 R136, P5, R91.reuse, R16.reuse, RZ ;  /* 0x000000105b887210 */ /* 0x0c2fe40007fbe0ff */
[----:B------:R-:W-:Y:S02]  /*3930*/  PRMT R183, RZ, 0x7610, R183 ;  /* 0x00007610ffb77816 */ /* 0x000fe400000000b7 */
[----:B------:R-:W-:Y:S01]  /*3940*/  LEA.HI.X.SX32 R137, R91, R21, 0x1, P5 ;  /* 0x000000155b897211 */ /* 0x000fe200028f0eff */
[----:B------:R-:W-:Y:S01]  /*3950*/  IMAD R91, R14, 0x1c, RZ ;  /* 0x0000001c0e5b7824 */ /* 0x000fe200078e02ff */
[----:B0-----:R-:W-:-:S02]  /*3960*/  IADD3 R134, P4, R89, R16, RZ ;  /* 0x0000001059867210 */ /* 0x001fc40007f9e0ff */
        /* <DEDUP_REMOVED lines=22> */
[----:B------:R-:W-:Y:S01]  /*3ad0*/  IMAD.SHL.U32 R91, R14, 0x20, RZ ;  /* 0x000000200e5b7824 */ /* 0x000fe200078e00ff */
        /* <DEDUP_REMOVED lines=8> */
[C---:B-1----:R-:W-:Y:S02]  /*3b60*/  IADD3 R132, P5, R91.reuse, R16, RZ ;  /* 0x000000105b847210 */ /* 0x042fe40007fbe0ff */
[----:B------:R-:W-:Y:S02]  /*3b70*/  PRMT R195, RZ, 0x7610, R195 ;  /* 0x00007610ffc37816 */ /* 0x000fe400000000c3 */
[----:B------:R-:W-:Y:S01]  /*3b80*/  LEA.HI.X.SX32 R133, R91, R21, 0x1, P5 ;  /* 0x000000155b857211 */ /* 0x000fe200028f0eff */
[----:B------:R-:W-:Y:S01]  /*3b90*/  IMAD R91, R14, 0x22, RZ ;  /* 0x000000220e5b7824 */ /* 0x000fe200078e02ff */
[----:B------:R-:W-:-:S02]  /*3ba0*/  ISETP.GT.AND P3, PT, R17, 0x20, PT ;  /* 0x000000201100780c */ /* 0x000fc40003f64270 */
[CC--:B0-----:R-:W-:Y:S01]  /*3bb0*/  IADD3 R138, P4, R89.reuse, R16.reuse, RZ ;  /* 0x00000010598a7210 */ /* 0x0c1fe20007f9e0ff */
        /* <DEDUP_REMOVED lines=12> */
[-C--:B-1----:R-:W-:Y:S02]  /*3c80*/  IADD3 R134, P5, R89, R16.reuse, RZ ;  /* 0x0000001059867210 */ /* 0x082fe40007fbe0ff */
[----:B------:R-:W-:Y:S02]  /*3c90*/  PRMT R201, RZ, 0x7610, R201 ;  /* 0x00007610ffc97816 */ /* 0x000fe400000000c9 */
[----:B------:R-:W-:Y:S02]  /*3ca0*/  ISETP.GT.AND P3, PT, R17, 0x23, PT ;  /* 0x000000231100780c */ /* 0x000fe40003f64270 */
[----:B------:R-:W-:Y:S01]  /*3cb0*/  LEA.HI.X.SX32 R135, R89, R21, 0x1, P5 ;  /* 0x0000001559877211 */ /* 0x000fe200028f0eff */
[----:B------:R-:W-:Y:S01]  /*3cc0*/  IMAD R89, R14, 0x25, RZ ;  /* 0x000000250e597824 */ /* 0x000fe200078e02ff */
[----:B0-----:R-:W-:Y:S01]  /*3cd0*/  IADD3 R132, P4, R91, R16, RZ ;  /* 0x000000105b847210 */ /* 0x001fe20007f9e0ff */
[----:B------:R0:W2:Y:S01]  /*3ce0*/  @P2 LDG.E.U8 R201, desc[UR14][R138.64] ;  /* 0x0000000e8ac92981 */ /* 0x0000a2000c1e1100 */
[----:B------:R-:W-:-:S02]  /*3cf0*/  PRMT R203, RZ, 0x7610, R203 ;  /* 0x00007610ffcb7816 */ /* 0x000fc400000000cb */
[-C--:B------:R-:W-:Y:S01]  /*3d00*/  LEA.HI.X.SX32 R133, R91, R21.reuse, 0x1, P4 ;  /* 0x000000155b857211 */ /* 0x080fe200020f0eff */
[C---:B------:R-:W-:Y:S01]  /*3d10*/  IMAD R91, R14.reuse, 0x26, RZ ;  /* 0x000000260e5b7824 */ /* 0x040fe200078e02ff */
[----:B------:R-:W-:Y:S02]  /*3d20*/  ISETP.GT.AND P2, PT, R17, 0x24, PT ;  /* 0x000000241100780c */ /* 0x000fe40003f44270 */
        /* <DEDUP_REMOVED lines=10> */
[----:B------:R-:W-:Y:S01]  /*3dd0*/  LEA.HI.X.SX32 R137, R91, R21, 0x1, P5 ;  /* 0x000000155b897211 */ /* 0x000fe200028f0eff */
[----:B------:R-:W-:Y:S01]  /*3de0*/  IMAD R91, R14, 0x28, RZ ;  /* 0x000000280e5b7824 */ /* 0x000fe200078e02ff */
[----:B0-----:R-:W-:Y:S01]  /*3df0*/  IADD3 R134, P4, R89, R16, RZ ;  /* 0x0000001059867210 */ /* 0x001fe20007f9e0ff */
[----:B------:R0:W2:Y:S01]  /*3e00*/  @P2 LDG.E.U8 R207, desc[UR14][R132.64] ;  /* 0x0000000e84cf2981 */ /* 0x0000a2000c1e1100 */
[----:B------:R-:W-:Y:S02]  /*3e10*/  PRMT R209, RZ, 0x7610, R209 ;  /* 0x00007610ffd17816 */ /* 0x000fe400000000d1 */
        /* <DEDUP_REMOVED lines=19> */
[----:B------:R-:W-:Y:S02]  /*3f50*/  PRMT R217, RZ, 0x7610, R217 ;  /* 0x00007610ffd97816 */ /* 0x000fe400000000d9 */
[-C--:B------:R-:W-:Y:S01]  /*3f60*/  LEA.HI.X.SX32 R137, R91, R21.reuse, 0x1, P4 ;  /* 0x000000155b897211 */ /* 0x080fe200020f0eff */
[C---:B------:R-:W-:Y:S01]  /*3f70*/  IMAD R91, R14.reuse, 0x2c, RZ ;  /* 0x0000002c0e5b7824 */ /* 0x040fe200078e02ff */
[----:B------:R1:W2:Y:S01]  /*3f80*/  @P1 LDG.E.U8 R215, desc[UR14][R132.64] ;  /* 0x0000000e84d71981 */ /* 0x0002a2000c1e1100 */
[C---:B0-----:R-:W-:Y:S02]  /*3f90*/  IADD3 R134, P4, R89.reuse, R16, RZ ;  /* 0x0000001059867210 */ /* 0x041fe40007f9e0ff */
[----:B------:R-:W-:Y:S01]  /*3fa0*/  PRMT R219, RZ, 0x7610, R219 ;  /* 0x00007610ffdb7816 */ /* 0x000fe200000000db */
[----:B------:R0:W2:Y:S01]  /*3fb0*/  @P3 LDG.E.U8 R217, desc[UR14][R138.64] ;  /* 0x0000000e8ad93981 */ /* 0x0000a2000c1e1100 */
[----:B------:R-:W-:Y:S01]  /*3fc0*/  LEA.HI.X.SX32 R135, R89, R21, 0x1, P4 ;  /* 0x0000001559877211 */ /* 0x000fe200020f0eff */
[----:B------:R-:W-:Y:S01]  /*3fd0*/  IMAD R89, R14, 0x2d, RZ ;  /* 0x0000002d0e597824 */ /* 0x000fe200078e02ff */
[----:B------:R-:W-:-:S02]  /*3fe0*/  ISETP.GT.AND P1, PT, R17, 0x2b, PT ;  /* 0x0000002b1100780c */ /* 0x000fc40003f24270 */
[----:B------:R-:W-:Y:S01]  /*3ff0*/  ISETP.GT.AND P3, PT, R17, 0x2c, PT ;  /* 0x0000002c1100780c */ /* 0x000fe20003f64270 */
[----:B------:R4:W2:Y:S01]  /*4000*/  @P2 LDG.E.U8 R219, desc[UR14][R136.64] ;  /* 0x0000000e88db2981 */ /* 0x0008a2000c1e1100 */
[-C--:B-1----:R-:W-:Y:S02]  /*4010*/  IADD3 R132, P5, R91, R16.reuse, RZ ;  /* 0x000000105b847210 */ /* 0x082fe40007fbe0ff */
[----:B0-----:R-:W-:Y:S02]  /*4020*/  IADD3 R138, P4, R89, R16, RZ ;  /* 0x00000010598a7210 */ /* 0x001fe40007f9e0ff */
[----:B------:R-:W-:Y:S01]  /*4030*/  LEA.HI.X.SX32 R133, R91, R21, 0x1, P5 ;  /* 0x000000155b857211 */ /* 0x000fe200028f0eff */
[----:B------:R-:W-:Y:S01]  /*4040*/  IMAD R91, R14, 0x2e, RZ ;  /* 0x0000002e0e5b7824 */ /* 0x000fe200078e02ff */
[----:B------:R-:W-:Y:S02]  /*4050*/  ISETP.GT.AND P2, PT, R17, 0x2d, PT ;  /* 0x0000002d1100780c */ /* 0x000fe40003f44270 */
[----:B------:R-:W-:-:S02]  /*4060*/  PRMT R221, RZ, 0x7610, R221 ;  /* 0x00007610ffdd7816 */ /* 0x000fc400000000dd */
[----:B------:R-:W-:Y:S02]  /*4070*/  PRMT R223, RZ, 0x7610, R223 ;  /* 0x00007610ffdf7816 */ /* 0x000fe400000000df */
[-C--:B------:R-:W-:Y:S01]  /*4080*/  LEA.HI.X.SX32 R139, R89, R21.reuse, 0x1, P4 ;  /* 0x00000015598b7211 */ /* 0x080fe200020f0eff */
[C---:B------:R-:W-:Y:S01]  /*4090*/  IMAD R89, R14.reuse, 0x2f, RZ ;  /* 0x0000002f0e597824 */ /* 0x040fe200078e02ff */
[CC--:B----4-:R-:W-:Y:S01]  /*40a0*/  IADD3 R136, P4, R91.reuse, R16.reuse, RZ ;  /* 0x000000105b887210 */ /* 0x0d0fe20007f9e0ff */
[----:B------:R0:W4:Y:S01]  /*40b0*/  @P1 LDG.E.U8 R221, desc[UR14][R134.64] ;  /* 0x0000000e86dd1981 */ /* 0x000122000c1e1100 */
[----:B------:R-:W-:Y:S02]  /*40c0*/  PRMT R225, RZ, 0x7610, R225 ;  /* 0x00007610ffe17816 */ /* 0x000fe400000000e1 */
[----:B------:R-:W-:Y:S01]  /*40d0*/  LEA.HI.X.SX32 R137, R91, R21, 0x1, P4 ;  /* 0x000000155b897211 */ /* 0x000fe200020f0eff */
[----:B------:R1:W4:Y:S01]  /*40e0*/  @P3 LDG.E.U8 R223, desc[UR14][R132.64] ;  /* 0x0000000e84df3981 */ /* 0x000322000c1e1100 */
[C---:B------:R-:W-:Y:S01]  /*40f0*/  ISETP.GT.AND P3, PT, R17.reuse, 0x2f, PT ;  /* 0x0000002f1100780c */ /* 0x040fe20003f64270 */
[----:B------:R-:W-:Y:S01]  /*4100*/  IMAD R91, R14, 0x30, RZ ;  /* 0x000000300e5b7824 */ /* 0x000fe200078e02ff */
[----:B------:R-:W-:Y:S01]  /*4110*/  ISETP.GT.AND P1, PT, R17, 0x2e, PT ;  /* 0x0000002e1100780c */ /* 0x000fe20003f24270 */
[----:B------:R5:W4:Y:S01]  /*4120*/  @P2 LDG.E.U8 R225, desc[UR14][R138.64] ;  /* 0x0000000e8ae12981 */ /* 0x000b22000c1e1100 */
[----:B0-----:R-:W-:-:S02]  /*4130*/  IADD3 R134, P5, R89, R16, RZ ;  /* 0x0000001059867210 */ /* 0x001fc40007fbe0ff */
[----:B------:R-:W-:Y:S02]  /*4140*/  ISETP.GT.AND P2, PT, R17, 0x30, PT ;  /* 0x000000301100780c */ /* 0x000fe40003f44270 */
[-C--:B------:R-:W-:Y:S01]  /*4150*/  LEA.HI.X.SX32 R135, R89, R21.reuse, 0x1, P5 ;  /* 0x0000001559877211 */ /* 0x080fe200028f0eff */
[C---:B------:R-:W-:Y:S01]  /*4160*/  IMAD R89, R14.reuse, 0x31, RZ ;  /* 0x000000310e597824 */ /* 0x040fe200078e02ff */
[CC--:B-1----:R-:W-:Y:S02]  /*4170*/  IADD3 R132, P4, R91.reuse, R16.reuse, RZ ;  /* 0x000000105b847210 */ /* 0x0c2fe40007f9e0ff */
[----:B------:R-:W-:Y:S02]  /*4180*/  PRMT R229, RZ, 0x7610, R229 ;  /* 0x00007610ffe57816 */ /* 0x000fe400000000e5 */
[----:B------:R-:W-:Y:S02]  /*4190*/  PRMT R227, RZ, 0x7610, R227 ;  /* 0x00007610ffe37816 */ /* 0x000fe400000000e3 */
[----:B------:R-:W-:Y:S01]  /*41a0*/  LEA.HI.X.SX32 R133, R91, R21, 0x1, P4 ;  /* 0x000000155b857211 */ /* 0x000fe200020f0eff */
[----:B------:R-:W-:Y:S01]  /*41b0*/  IMAD R91, R14, 0x32, RZ ;  /* 0x000000320e5b7824 */ /* 0x000fe200078e02ff */
[----:B-----5:R-:W-:Y:S01]  /*41c0*/  IADD3 R138, P4, R89, R16, RZ ;  /* 0x00000010598a7210 */ /* 0x020fe20007f9e0ff */
[----:B------:R-:W5:Y:S01]  /*41d0*/  @P3 LDG.E.U8 R229, desc[UR14][R134.64] ;  /* 0x0000000e86e53981 */ /* 0x000f62000c1e1100 */
[----:B------:R-:W-:-:S02]  /*41e0*/  PRMT R231, RZ, 0x7610, R231 ;  /* 0x00007610ffe77816 */ /* 0x000fc400000000e7 */
[----:B------:R-:W-:Y:S01]  /*41f0*/  ISETP.GT.AND P3, PT, R17, 0x32, PT ;  /* 0x000000321100780c */ /* 0x000fe20003f64270 */
[----:B------:R0:W5:Y:S01]  /*4200*/  @P1 LDG.E.U8 R227, desc[UR14][R136.64] ;  /* 0x0000000e88e31981 */ /* 0x000162000c1e1100 */
[----:B------:R-:W-:Y:S01]  /*4210*/  LEA.HI.X.SX32 R139, R89, R21, 0x1, P4 ;  /* 0x00000015598b7211 */ /* 0x000fe200020f0eff */
[----:B------:R-:W-:Y:S01]  /*4220*/  IMAD R89, R14, 0x33, RZ ;  /* 0x000000330e597824 */ /* 0x000fe200078e02ff */
[C---:B------:R-:W-:Y:S01]  /*4230*/  ISETP.GT.AND P1, PT, R17.reuse, 0x31, PT ;  /* 0x000000311100780c */ /* 0x040fe20003f24270 */
[----:B------:R1:W5:Y:S01]  /*4240*/  @P2 LDG.E.U8 R231, desc[UR14][R132.64] ;  /* 0x0000000e84e72981 */ /* 0x000362000c1e1100 */
[----:B------:R-:W-:Y:S02]  /*4250*/  ISETP.GT.AND P2, PT, R17, 0x33, PT ;  /* 0x000000331100780c */ /* 0x000fe40003f44270 */
[-C--:B0-----:R-:W-:Y:S02]  /*4260*/  IADD3 R136, P5, R91, R16.reuse, RZ ;  /* 0x000000105b887210 */ /* 0x081fe40007fbe0ff */
[----:B------:R-:W-:-:S02]  /*4270*/  IADD3 R134, P4, R89, R16, RZ ;  /* 0x0000001059867210 */ /* 0x000fc40007f9e0ff */
[-C--:B------:R-:W-:Y:S01]  /*4280*/  LEA.HI.X.SX32 R137, R91, R21.reuse, 0x1, P5 ;  /* 0x000000155b897211 */ /* 0x080fe200028f0eff */
[C---:B------:R-:W-:Y:S01]  /*4290*/  IMAD R91, R14.reuse, 0x34, RZ ;  /* 0x000000340e5b7824 */ /* 0x040fe200078e02ff */
[----:B------:R-:W-:Y:S02]  /*42a0*/  PRMT R235, RZ, 0x7610, R235 ;  /* 0x00007610ffeb7816 */ /* 0x000fe400000000eb */
[----:B------:R-:W-:Y:S02]  /*42b0*/  PRMT R233, RZ, 0x7610, R233 ;  /* 0x00007610ffe97816 */ /* 0x000fe400000000e9 */
[----:B------:R-:W-:Y:S01]  /*42c0*/  LEA.HI.X.SX32 R135, R89, R21, 0x1, P4 ;  /* 0x0000001559877211 */ /* 0x000fe200020f0eff */
[----:B------:R-:W-:Y:S01]  /*42d0*/  IMAD R89, R14, 0x35, RZ ;  /* 0x000000350e597824 */ /* 0x000fe200078e02ff */
[----:B-1----:R-:W-:Y:S01]  /*42e0*/  IADD3 R132, P4, R91, R16, RZ ;  /* 0x000000105b847210 */ /* 0x002fe20007f9e0ff */
        /* <DEDUP_REMOVED lines=18> */
[----:B------:R-:W4:Y:S01]  /*4410*/  @P3 LDG.E.U8 R239, desc[UR14][R138.64] ;  /* 0x0000000e8aef3981 */ /* 0x000f22000c1e1100 */
[----:B------:R-:W-:-:S02]  /*4420*/  PRMT R240, RZ, 0x7610, R240 ;  /* 0x00007610fff07816 */ /* 0x000fc400000000f0 */
[----:B------:R-:W-:Y:S01]  /*4430*/  ISETP.GT.AND P3, PT, R17, 0x38, PT ;  /* 0x000000381100780c */ /* 0x000fe20003f64270 */
[----:B------:R0:W5:Y:S01]  /*4440*/  @P1 LDG.E.U8 R238, desc[UR14][R132.64] ;  /* 0x0000000e84ee1981 */ /* 0x000162000c1e1100 */
[----:B------:R-:W-:Y:S01]  /*4450*/  LEA.HI.X.SX32 R135, R89, R21, 0x1, P4 ;  /* 0x0000001559877211 */ /* 0x000fe200020f0eff */
[----:B------:R-:W-:Y:S01]  /*4460*/  IMAD R89, R14, 0x39, RZ ;  /* 0x000000390e597824 */ /* 0x000fe200078e02ff */
[C---:B------:R-:W-:Y:S01]  /*4470*/  ISETP.GT.AND P1, PT, R17.reuse, 0x37, PT ;  /* 0x000000371100780c */ /* 0x040fe20003f24270 */
[----:B------:R1:W4:Y:S01]  /*4480*/  @P2 LDG.E.U8 R240, desc[UR14][R136.64] ;  /* 0x0000000e88f02981 */ /* 0x000322000c1e1100 */
[----:B------:R-:W-:Y:S02]  /*4490*/  ISETP.GT.AND P2, PT, R17, 0x39, PT ;  /* 0x000000391100780c */ /* 0x000fe40003f44270 */
[----:B------:R-:W-:Y:S02]  /*44a0*/  PRMT R242, RZ, 0x7610, R242 ;  /* 0x00007610fff27816 */ /* 0x000fe400000000f2 */
[----:B0-----:R-:W-:-:S02]  /*44b0*/  IADD3 R132, P5, R91, R16, RZ ;  /* 0x000000105b847210 */ /* 0x001fc40007fbe0ff */
[-C--:B------:R-:W-:Y:S02]  /*44c0*/  IADD3 R138, P4, R89, R16.reuse, RZ ;  /* 0x00000010598a7210 */ /* 0x080fe40007f9e0ff */
[-C--:B------:R-:W-:Y:S01]  /*44d0*/  LEA.HI.X.SX32 R133, R91, R21.reuse, 0x1, P5 ;  /* 0x000000155b857211 */ /* 0x080fe200028f0eff */
[C---:B------:R-:W-:Y:S01]  /*44e0*/  IMAD R91, R14.reuse, 0x3a, RZ ;  /* 0x0000003a0e5b7824 */ /* 0x040fe200078e02ff */
[----:B------:R-:W-:Y:S02]  /*44f0*/  PRMT R241, RZ, 0x7610, R241 ;  /* 0x00007610fff17816 */ /* 0x000fe400000000f1 */
[----:B------:R-:W-:Y:S01]  /*4500*/  LEA.HI.X.SX32 R139, R89, R21, 0x1, P4 ;  /* 0x00000015598b7211 */ /* 0x000fe200020f0eff */
[----:B------:R-:W4:Y:S01]  /*4510*/  @P3 LDG.E.U8 R242, desc[UR14][R132.64] ;  /* 0x0000000e84f23981 */ /* 0x000f22000c1e1100 */
[----:B------:R-:W-:Y:S01]  /*4520*/  PRMT R243, RZ, 0x7610, R243 ;  /* 0x00007610fff37816 */ /* 0x000fe200000000f3 */
[----:B------:R-:W-:Y:S01]  /*4530*/  IMAD R89, R14, 0x3b, RZ ;  /* 0x0000003b0e597824 */ /* 0x000fe200078e02ff */
[----:B-1----:R-:W-:Y:S01]  /*4540*/  IADD3 R136, P4, R91, R16, RZ ;  /* 0x000000105b887210 */ /* 0x002fe20007f9e0ff */
[----:B------:R0:W4:Y:S01]  /*4550*/  @P1 LDG.E.U8 R241, desc[UR14][R134.64] ;  /* 0x0000000e86f11981 */ /* 0x000122000c1e1100 */
[----:B------:R-:W-:-:S02]  /*4560*/  ISETP.GT.AND P3, PT, R17, 0x3b, PT ;  /* 0x0000003b1100780c */ /* 0x000fc40003f64270 */
[-C--:B------:R-:W-:Y:S01]  /*4570*/  LEA.HI.X.SX32 R137, R91, R21.reuse, 0x1, P4 ;  /* 0x000000155b897211 */ /* 0x080fe200020f0eff */
[----:B------:R1:W4:Y:S01]  /*4580*/  @P2 LDG.E.U8 R243, desc[UR14][R138.64] ;  /* 0x0000000e8af32981 */ /* 0x000322000c1e1100 */
[C---:B------:R-:W-:Y:S01]  /*4590*/  IMAD R91, R14.reuse, 0x3c, RZ ;  /* 0x0000003c0e5b7824 */ /* 0x040fe200078e02ff */
[C---:B------:R-:W-:Y:S02]  /*45a0*/  ISETP.GT.AND P1, PT, R17.reuse, 0x3a, PT ;  /* 0x0000003a1100780c */ /* 0x040fe40003f24270 */
[----:B------:R-:W-:Y:S02]  /*45b0*/  ISETP.GT.AND P2, PT, R17, 0x3c, PT ;  /* 0x0000003c1100780c */ /* 0x000fe40003f44270 */
[CC--:B0-----:R-:W-:Y:S02]  /*45c0*/  IADD3 R134, P5, R89.reuse, R16.reuse, RZ ;  /* 0x0000001059867210 */ /* 0x0c1fe40007fbe0ff */
[----:B------:R-:W-:Y:S02]  /*45d0*/  PRMT R245, RZ, 0x7610, R245 ;  /* 0x00007610fff57816 */ /* 0x000fe400000000f5 */
[----:B------:R-:W-:Y:S01]  /*45e0*/  LEA.HI.X.SX32 R135, R89, R21, 0x1, P5 ;  /* 0x0000001559877211 */ /* 0x000fe200028f0eff */
[----:B------:R-:W-:Y:S01]  /*45f0*/  IMAD R89, R14, 0x3d, RZ ;  /* 0x0000003d0e597824 */ /* 0x000fe200078e02ff */
[----:B------:R-:W-:-:S02]  /*4600*/  IADD3 R132, P4, R91, R16, RZ ;  /* 0x000000105b847210 */ /* 0x000fc40007f9e0ff */
[----:B------:R-:W-:Y:S01]  /*4610*/  PRMT R244, RZ, 0x7610, R244 ;  /* 0x00007610fff47816 */ /* 0x000fe200000000f4 */
[----:B------:R-:W4:Y:S01]  /*4620*/  @P3 LDG.E.U8 R245, desc[UR14][R134.64] ;  /* 0x0000000e86f53981 */ /* 0x000f22000c1e1100 */
[----:B------:R-:W-:Y:S02]  /*4630*/  PRMT R246, RZ, 0x7610, R246 ;  /* 0x00007610fff67816 */ /* 0x000fe400000000f6 */
[-C--:B------:R-:W-:Y:S02]  /*4640*/  LEA.HI.X.SX32 R133, R91, R21.reuse, 0x1, P4 ;  /* 0x000000155b857211 */ /* 0x080fe400020f0eff */
[C---:B-1----:R-:W-:Y:S01]  /*4650*/  IADD3 R138, P3, R89.reuse, R16, RZ ;  /* 0x00000010598a7210 */ /* 0x042fe20007f7e0ff */
[----:B------:R0:W4:Y:S01]  /*4660*/  @P1 LDG.E.U8 R244, desc[UR14][R136.64] ;  /* 0x0000000e88f41981 */ /* 0x000122000c1e1100 */
[C---:B------:R-:W-:Y:S02]  /*4670*/  IMAD R91, R14.reuse, 0x3e, RZ ;  /* 0x0000003e0e5b7824 */ /* 0x040fe400078e02ff */
[----:B------:R-:W-:Y:S01]  /*4680*/  LEA.HI.X.SX32 R139, R89, R21, 0x1, P3 ;  /* 0x00000015598b7211 */ /* 0x000fe200018f0eff */
[----:B------:R1:W4:Y:S01]  /*4690*/  @P2 LDG.E.U8 R246, desc[UR14][R132.64] ;  /* 0x0000000e84f62981 */ /* 0x000322000c1e1100 */
[----:B------:R-:W-:Y:S01]  /*46a0*/  IMAD R89, R14, 0x3f, RZ ;  /* 0x0000003f0e597824 */ /* 0x000fe200078e02ff */
[----:B------:R-:W-:-:S02]  /*46b0*/  ISETP.GT.AND P1, PT, R17, 0x3d, PT ;  /* 0x0000003d1100780c */ /* 0x000fc40003f24270 */
[C---:B------:R-:W-:Y:S02]  /*46c0*/  ISETP.GT.AND P2, PT, R17.reuse, 0x3e, PT ;  /* 0x0000003e1100780c */ /* 0x040fe40003f44270 */
[----:B------:R-:W-:Y:S02]  /*46d0*/  ISETP.GT.AND P5, PT, R17, 0x3f, PT ;  /* 0x0000003f1100780c */ /* 0x000fe40003fa4270 */
[-C--:B0-----:R-:W-:Y:S02]  /*46e0*/  IADD3 R136, P4, R91, R16.reuse, RZ ;  /* 0x000000105b887210 */ /* 0x081fe40007f9e0ff */
[----:B------:R-:W-:Y:S02]  /*46f0*/  IADD3 R134, P3, R89, R16, RZ ;  /* 0x0000001059867210 */ /* 0x000fe40007f7e0ff */
[----:B------:R-:W-:Y:S02]  /*4700*/  PRMT R247, RZ, 0x7610, R247 ;  /* 0x00007610fff77816 */ /* 0x000fe400000000f7 */
[----:B------:R-:W-:-:S02]  /*4710*/  PRMT R248, RZ, 0x7610, R248 ;  /* 0x00007610fff87816 */ /* 0x000fc400000000f8 */
[----:B------:R-:W-:Y:S02]  /*4720*/  PRMT R249, RZ, 0x7610, R249 ;  /* 0x00007610fff97816 */ /* 0x000fe400000000f9 */
[-C--:B------:R-:W-:Y:S01]  /*4730*/  LEA.HI.X.SX32 R137, R91, R21.reuse, 0x1, P4 ;  /* 0x000000155b897211 */ /* 0x080fe200020f0eff */
[----:B------:R0:W4:Y:S01]  /*4740*/  @P1 LDG.E.U8 R247, desc[UR14][R138.64] ;  /* 0x0000000e8af71981 */ /* 0x000122000c1e1100 */
[----:B------:R-:W-:-:S03]  /*4750*/  LEA.HI.X.SX32 R135, R89, R21, 0x1, P3 ;  /* 0x0000001559877211 */ /* 0x000fc600018f0eff */
[----:B------:R3:W4:Y:S04]  /*4760*/  @P2 LDG.E.U8 R248, desc[UR14][R136.64] ;  /* 0x0000000e88f82981 */ /* 0x000728000c1e1100 */
[----:B------:R3:W4:Y:S01]  /*4770*/  @P5 LDG.E.U8 R249, desc[UR14][R134.64] ;  /* 0x0000000e86f95981 */ /* 0x000722000c1e1100 */
[C---:B------:R-:W-:Y:S02]  /*4780*/  IADD3 RZ, P1, R15.reuse, R96, RZ ;  /* 0x000000600fff7210 */ /* 0x040fe40007f3e0ff */
[----:B------:R-:W-:-:S03]  /*4790*/  IADD3 RZ, P2, R15, R100, RZ ;  /* 0x000000640fff7210 */ /* 0x000fc60007f5e0ff */
[----:B-1----:R-:W-:Y:S01]  /*47a0*/  IMAD.X R133, R11, 0x1, R18, P1 ;  /* 0x000000010b857824 */ /* 0x002fe200008e0612 */
[C---:B------:R-:W-:Y:S01]  /*47b0*/  IADD3 RZ, P1, R15.reuse, R104, RZ ;  /* 0x000000680fff7210 */ /* 0x040fe20007f3e0ff */
[----:B------:R-:W-:Y:S01]  /*47c0*/  IMAD.IADD R132, R15, 0x1, R96 ;  /* 0x000000010f847824 */ /* 0x000fe200078e0260 */
[----:B------:R-:W-:Y:S01]  /*47d0*/  PRMT R222, RZ, 0x7610, R222 ;  /* 0x00007610ffde7816 */ /* 0x000fe200000000de */
[----:B------:R-:W-:Y:S01]  /*47e0*/  BAR.SYNC.DEFER_BLOCKING 0x0 ;  /* 0x0000000000007b1d */ /* 0x000fe20000010000 */
[C---:B0-----:R-:W-:Y:S02]  /*47f0*/  IMAD.X R139, R11.reuse, 0x1, R20, P2 ;  /* 0x000000010b8b7824 */ /* 0x041fe400010e0614 */
[----:B---3--:R-:W-:Y:S01]  /*4800*/  IMAD.X R137, R11, 0x1, R22, P1 ;  /* 0x000000010b897824 */ /* 0x008fe200008e0616 */
[C---:B------:R-:W-:Y:S02]  /*4810*/  IADD3 RZ, P1, R15.reuse, R112, RZ ;  /* 0x000000700fff7210 */ /* 0x040fe40007f3e0ff */
[C---:B------:R-:W-:Y:S01]  /*4820*/  IADD3 RZ, P2, R15.reuse, R108, RZ ;  /* 0x0000006c0fff7210 */ /* 0x040fe20007f5e0ff */
[C---:B------:R-:W-:Y:S01]  /*4830*/  IMAD.IADD R136, R15.reuse, 0x1, R104 ;  /* 0x000000010f887824 */ /* 0x040fe200078e0268 */
[----:B------:R-:W-:Y:S01]  /*4840*/  PRMT R91, RZ, 0x7610, R91 ;  /* 0x00007610ff5b7816 */ /* 0x000fe2000000005b */
[----:B------:R-:W-:Y:S01]  /*4850*/  IMAD.IADD R138, R15, 0x1, R100 ;  /* 0x000000010f8a7824 */ /* 0x000fe200078e0264 */
[----:B------:R-:W-:Y:S01]  /*4860*/  PRMT R89, RZ, 0x7610, R89 ;  /* 0x00007610ff597816 */ /* 0x000fe20000000059 */
[----:B------:R-:W-:Y:S01]  /*4870*/  IMAD.X R135, R11, 0x1, R88, P2 ;  /* 0x000000010b877824 */ /* 0x000fe200010e0658 */
[----:B------:R-:W-:-:S02]  /*4880*/  IADD3 RZ, P2, R15, R116, RZ ;  /* 0x000000740fff7210 */ /* 0x000fc40007f5e0ff */
[----:B------:R-:W-:Y:S01]  /*4890*/  PRMT R224, RZ, 0x7610, R224 ;  /* 0x00007610ffe07816 */ /* 0x000fe200000000e0 */
[----:B------:R-:W-:Y:S01]  /*48a0*/  IMAD.IADD R134, R15, 0x1, R108 ;  /* 0x000000010f867824 */ /* 0x000fe200078e026c */
[----:B------:R-:W-:Y:S01]  /*48b0*/  PRMT R93, RZ, 0x7610, R93 ;  /* 0x00007610ff5d7816 */ /* 0x000fe2000000005d */
[----:B------:R0:W3:Y:S04]  /*48c0*/  @!P0 LDG.E.U8 R222, desc[UR14][R132.64] ;  /* 0x0000000e84de8981 */ /* 0x0000e8000c1e1100 */
[----:B------:R1:W3:Y:S04]  /*48d0*/  @!P0 LDG.E.U8 R91, desc[UR14][R136.64] ;  /* 0x0000000e885b8981 */ /* 0x0002e8000c1e1100 */
[----:B------:R1:W3:Y:S01]  /*48e0*/  @!P0 LDG.E.U8 R89, desc[UR14][R138.64] ;  /* 0x0000000e8a598981 */ /* 0x0002e2000c1e1100 */
[----:B0-----:R-:W-:Y:S01]  /*48f0*/  IMAD.X R133, R11, 0x1, R90, P1 ;  /* 0x000000010b857824 */ /* 0x001fe200008e065a */
[C---:B------:R-:W-:Y:S01]  /*4900*/  IADD3 RZ, P1, R15.reuse, R120, RZ ;  /* 0x000000780fff7210 */ /* 0x040fe20007f3e0ff */
[----:B------:R-:W-:Y:S01]  /*4910*/  IMAD.IADD R132, R15, 0x1, R112 ;  /* 0x000000010f847824 */ /* 0x000fe200078e0270 */
[----:B------:R-:W-:Y:S01]  /*4920*/  PRMT R95, RZ, 0x7610, R95 ;  /* 0x00007610ff5f7816 */ /* 0x000fe2000000005f */
[----:B------:R0:W3:Y:S02]  /*4930*/  @!P0 LDG.E.U8 R93, desc[UR14][R134.64] ;  /* 0x0000000e865d8981 */ /* 0x0000e4000c1e1100 */
[----:B-1----:R-:W-:Y:S01]  /*4940*/  IMAD.X R137, R11, 0x1, R92, P1 ;  /* 0x000000010b897824 */ /* 0x002fe200008e065c */
[----:B------:R-:W-:Y:S01]  /*4950*/  IADD3 RZ, P1, R15, R128, RZ ;  /* 0x000000800fff7210 */ /* 0x000fe20007f3e0ff */
[----:B------:R-:W-:Y:S01]  /*4960*/  IMAD.X R139, R11, 0x1, R4, P2 ;  /* 0x000000010b8b7824 */ /* 0x000fe200010e0604 */
[C---:B------:R-:W-:Y:S01]  /*4970*/  IADD3 RZ, P2, R15.reuse, R124, RZ ;  /* 0x0000007c0fff7210 */ /* 0x040fe20007f5e0ff */
[----:B------:R1:W3:Y:S01]  /*4980*/  @!P0 LDG.E.U8 R224, desc[UR14][R132.64] ;  /* 0x0000000e84e08981 */ /* 0x0002e2000c1e1100 */
[C---:B------:R-:W-:Y:S01]  /*4990*/  IMAD.IADD R138, R15.reuse, 0x1, R116 ;  /* 0x000000010f8a7824 */ /* 0x040fe200078e0274 */
[----:B------:R-:W-:Y:S01]  /*49a0*/  PRMT R97, RZ, 0x7610, R97 ;  /* 0x00007610ff617816 */ /* 0x000fe20000000061 */
[----:B------:R-:W-:-:S02]  /*49b0*/  IMAD.IADD R136, R15, 0x1, R120 ;  /* 0x000000010f887824 */ /* 0x000fc400078e0278 */
[----:B0-----:R-:W-:Y:S01]  /*49c0*/  IMAD.X R135, R11, 0x1, R94, P2 ;  /* 0x000000010b877824 */ /* 0x001fe200010e065e */
[----:B------:R-:W-:Y:S01]  /*49d0*/  IADD3 RZ, P2, R15, R148, RZ ;  /* 0x000000940fff7210 */ /* 0x000fe20007f5e0ff */
[----:B------:R0:W3:Y:S01]  /*49e0*/  @!P0 LDG.E.U8 R95, desc[UR14][R138.64] ;  /* 0x0000000e8a5f8981 */ /* 0x0000e2000c1e1100 */
[----:B-1----:R-:W-:Y:S01]  /*49f0*/  IMAD.X R133, R11, 0x1, R98, P1 ;  /* 0x000000010b857824 */ /* 0x002fe200008e0662 */
[C---:B------:R-:W-:Y:S02]  /*4a00*/  IADD3 RZ, P1, R15.reuse, R152, RZ ;  /* 0x000000980fff7210 */ /* 0x040fe40007f3e0ff */
[----:B------:R1:W3:Y:S01]  /*4a10*/  @!P0 LDG.E.U8 R97, desc[UR14][R136.64] ;  /* 0x0000000e88618981 */ /* 0x0002e2000c1e1100 */
[----:B------:R-:W-:Y:S01]  /*4a20*/  PRMT R226, RZ, 0x7610, R226 ;  /* 0x00007610ffe27816 */ /* 0x000fe200000000e2 */
[C---:B------:R-:W-:Y:S01]  /*4a30*/  IMAD.IADD R132, R15.reuse, 0x1, R128 ;  /* 0x000000010f847824 */ /* 0x040fe200078e0280 */
[----:B------:R-:W-:Y:S01]  /*4a40*/  PRMT R99, RZ, 0x7610, R99 ;  /* 0x00007610ff637816 */ /* 0x000fe20000000063 */
[----:B------:R-:W-:Y:S01]  /*4a50*/  IMAD.IADD R134, R15, 0x1, R124 ;  /* 0x000000010f867824 */ /* 0x000fe200078e027c */
[----:B------:R-:W-:Y:S01]  /*4a60*/  PRMT R101, RZ, 0x7610, R101 ;  /* 0x00007610ff657816 */ /* 0x000fe20000000065 */
[----:B0-----:R-:W-:Y:S01]  /*4a70*/  IMAD.X R139, R11, 0x1, R106, P1 ;  /* 0x000000010b8b7824 */ /* 0x001fe200008e066a */
[C---:B------:R-:W-:Y:S01]  /*4a80*/  IADD3 RZ, P1, R15.reuse, R160, RZ ;  /* 0x000000a00fff7210 */ /* 0x040fe20007f3e0ff */
[----:B------:R0:W3:Y:S01]  /*4a90*/  @!P0 LDG.E.U8 R226, desc[UR14][R132.64] ;  /* 0x0000000e84e28981 */ /* 0x0000e2000c1e1100 */
[----:B-1----:R-:W-:-:S02]  /*4aa0*/  IMAD.IADD R136, R15, 0x1, R148 ;  /* 0x000000010f887824 */ /* 0x002fc400078e0294 */
[----:B------:R-:W-:Y:S01]  /*4ab0*/  IMAD.X R137, R11, 0x1, R102, P2 ;  /* 0x000000010b897824 */ /* 0x000fe200010e0666 */
[C---:B------:R-:W-:Y:S01]  /*4ac0*/  IADD3 RZ, P2, R15.reuse, R156, RZ ;  /* 0x0000009c0fff7210 */ /* 0x040fe20007f5e0ff */
[----:B------:R1:W3:Y:S01]  /*4ad0*/  @!P0 LDG.E.U8 R99, desc[UR14][R134.64] ;  /* 0x0000000e86638981 */ /* 0x0002e2000c1e1100 */
[----:B------:R-:W-:Y:S01]  /*4ae0*/  PRMT R105, RZ, 0x7610, R105 ;  /* 0x00007610ff697816 */ /* 0x000fe20000000069 */
[----:B------:R-:W-:Y:S01]  /*4af0*/  IMAD.IADD R138, R15, 0x1, R152 ;  /* 0x000000010f8a7824 */ /* 0x000fe200078e0298 */
[----:B------:R-:W-:Y:S01]  /*4b00*/  PRMT R103, RZ, 0x7610, R103 ;  /* 0x00007610ff677816 */ /* 0x000fe20000000067 */
[----:B------:R1:W3:Y:S01]  /*4b10*/  @!P0 LDG.E.U8 R101, desc[UR14][R136.64] ;  /* 0x0000000e88658981 */ /* 0x0002e2000c1e1100 */
[----:B0-----:R-:W-:Y:S01]  /*4b20*/  IMAD.X R133, R11, 0x1, R114, P1 ;  /* 0x000000010b857824 */ /* 0x001fe200008e0672 */
[----:B------:R-:W-:Y:S01]  /*4b30*/  PRMT R228, RZ, 0x7610, R228 ;  /* 0x00007610ffe47816 */ /* 0x000fe200000000e4 */
[C---:B------:R-:W-:Y:S02]  /*4b40*/  IMAD.IADD R132, R15.reuse, 0x1, R160 ;  /* 0x000000010f847824 */ /* 0x040fe400078e02a0 */
[----:B------:R0:W3:Y:S01]  /*4b50*/  @!P0 LDG.E.U8 R103, desc[UR14][R138.64] ;  /* 0x0000000e8a678981 */ /* 0x0000e2000c1e1100 */
[----:B-1----:R-:W-:-:S02]  /*4b60*/  IMAD.IADD R134, R15, 0x1, R156 ;  /* 0x000000010f867824 */ /* 0x002fc400078e029c */
[----:B------:R-:W-:Y:S01]  /*4b70*/  IMAD.X R135, R11, 0x1, R110, P2 ;  /* 0x000000010b877824 */ /* 0x000fe200010e066e */
[----:B------:R-:W3:Y:S01]  /*4b80*/  @!P0 LDG.E.U8 R228, desc[UR14][R132.64] ;  /* 0x0000000e84e48981 */ /* 0x000ee2000c1e1100 */
[----:B------:R-:W-:-:S03]  /*4b90*/  IADD3 R136, P1, R15, R206, RZ ;  /* 0x000000ce0f887210 */ /* 0x000fc60007f3e0ff */
[----:B------:R1:W3:Y:S02]  /*4ba0*/  @!P0 LDG.E.U8 R105, desc[UR14][R134.64] ;  /* 0x0000000e86698981 */ /* 0x0002e4000c1e1100 */
[----:B------:R-:W-:Y:S01]  /*4bb0*/  IMAD.X R137, R11, 0x1, R202, P1 ;  /* 0x000000010b897824 */ /* 0x000fe200008e06ca */
[C---:B0-----:R-:W-:Y:S02]  /*4bc0*/  IADD3 R138, P2, R15.reuse, R208, RZ ;  /* 0x000000d00f8a7210 */ /* 0x041fe40007f5e0ff */
[----:B------:R-:W-:Y:S02]  /*4bd0*/  PRMT R109, RZ, 0x7610, R109 ;  /* 0x00007610ff6d7816 */ /* 0x000fe4000000006d */
[----:B-1----:R-:W-:Y:S01]  /*4be0*/  IADD3 R134, P1, R15, R210, RZ ;  /* 0x000000d20f867210 */ /* 0x002fe20007f3e0ff */
[----:B------:R-:W-:-:S04]  /*4bf0*/  IMAD.X R139, R11, 0x1, R198, P2 ;  /* 0x000000010b8b7824 */ /* 0x000fc800010e06c6 */
[----:B------:R-:W-:Y:S01]  /*4c00*/  IMAD.X R135, R11, 0x1, R194, P1 ;  /* 0x000000010b877824 */ /* 0x000fe200008e06c2 */
[----:B------:R-:W-:Y:S01]  /*4c10*/  IADD3 R132, P1, R15, R212, RZ ;  /* 0x000000d40f847210 */ /* 0x000fe20007f3e0ff */
[----:B------:R0:W3:Y:S01]  /*4c20*/  @!P0 LDG.E.U8 R109, desc[UR14][R138.64] ;  /* 0x0000000e8a6d8981 */ /* 0x0000e2000c1e1100 */
[----:B------:R-:W-:Y:S02]  /*4c30*/  PRMT R111, RZ, 0x7610, R111 ;  /* 0x00007610ff6f7816 */ /* 0x000fe4000000006f */
[----:B------:R-:W-:Y:S01]  /*4c40*/  PRMT R107, RZ, 0x7610, R107 ;  /* 0x00007610ff6b7816 */ /* 0x000fe2000000006b */
[----:B------:R-:W-:Y:S01]  /*4c50*/  IMAD.X R133, R11, 0x1, R190, P1 ;  /* 0x000000010b857824 */ /* 0x000fe200008e06be */
[----:B------:R-:W-:-:S04]  /*4c60*/  PRMT R230, RZ, 0x7610, R230 ;  /* 0x00007610ffe67816 */ /* 0x000fc800000000e6 */
[----:B------:R1:W3:Y:S01]  /*4c70*/  @!P0 LDG.E.U8 R111, desc[UR14][R132.64] ;  /* 0x0000000e846f8981 */ /* 0x0002e2000c1e1100 */
[----:B0-----:R-:W-:-:S03]  /*4c80*/  IADD3 R138, P1, R15, R216, RZ ;  /* 0x000000d80f8a7210 */ /* 0x001fc60007f3e0ff */
[----:B------:R0:W3:Y:S02]  /*4c90*/  @!P0 LDG.E.U8 R107, desc[UR14][R136.64] ;  /* 0x0000000e886b8981 */ /* 0x0000e4000c1e1100 */
[----:B------:R-:W-:Y:S01]  /*4ca0*/  IMAD.X R139, R11, 0x1, R182, P1 ;  /* 0x000000010b8b7824 */ /* 0x000fe200008e06b6 */
[----:B------:R-:W-:Y:S01]  /*4cb0*/  PRMT R113, RZ, 0x7610, R113 ;  /* 0x00007610ff717816 */ /* 0x000fe20000000071 */
[----:B------:R2:W3:Y:S01]  /*4cc0*/  @!P0 LDG.E.U8 R230, desc[UR14][R134.64] ;  /* 0x0000000e86e68981 */ /* 0x0004e2000c1e1100 */
[C---:B-1----:R-:W-:Y:S02]  /*4cd0*/  IADD3 R132, P1, R15.reuse, R218, RZ ;  /* 0x000000da0f847210 */ /* 0x042fe40007f3e0ff */
[----:B0-----:R-:W-:-:S03]  /*4ce0*/  IADD3 R136, P2, R15, R214, RZ ;  /* 0x000000d60f887210 */ /* 0x001fc60007f5e0ff */
[----:B------:R-:W-:Y:S01]  /*4cf0*/  IMAD.X R133, R11, 0x1, R178, P1 ;  /* 0x000000010b857824 */ /* 0x000fe200008e06b2 */
[----:B--2---:R-:W-:Y:S01]  /*4d00*/  IADD3 R134, P1, R15, R204, RZ ;  /* 0x000000cc0f867210 */ /* 0x004fe20007f3e0ff */
[----:B------:R-:W-:Y:S01]  /*4d10*/  IMAD.X R137, R11, 0x1, R186, P2 ;  /* 0x000000010b897824 */ /* 0x000fe200010e06ba */
[----:B------:R-:W-:-:S03]  /*4d20*/  PRMT R115, RZ, 0x7610, R115 ;  /* 0x00007610ff737816 */ /* 0x000fc60000000073 */
[----:B------:R-:W-:Y:S01]  /*4d30*/  IMAD.X R135, R11, 0x1, R174, P1 ;  /* 0x000000010b877824 */ /* 0x000fe200008e06ae */
[----:B------:R0:W2:Y:S01]  /*4d40*/  @!P0 LDG.E.U8 R113, desc[UR14][R136.64] ;  /* 0x0000000e88718981 */ /* 0x0000a2000c1e1100 */
[----:B------:R-:W-:-:S03]  /*4d50*/  PRMT R232, RZ, 0x7610, R232 ;  /* 0x00007610ffe87816 */ /* 0x000fc600000000e8 */
[----:B------:R1:W2:Y:S01]  /*4d60*/  @!P0 LDG.E.U8 R115, desc[UR14][R138.64] ;  /* 0x0000000e8a738981 */ /* 0x0002a2000c1e1100 */
[----:B------:R-:W-:-:S03]  /*4d70*/  PRMT R117, RZ, 0x7610, R117 ;  /* 0x00007610ff757816 */ /* 0x000fc60000000075 */
[----:B------:R1:W2:Y:S01]  /*4d80*/  @!P0 LDG.E.U8 R232, desc[UR14][R132.64] ;  /* 0x0000000e84e88981 */ /* 0x0002a2000c1e1100 */
[----:B0-----:R-:W-:-:S03]  /*4d90*/  IADD3 R136, P1, R15, R200, RZ ;  /* 0x000000c80f887210 */ /* 0x001fc60007f3e0ff */
[----:B------:R0:W2:Y:S02]  /*4da0*/  @!P0 LDG.E.U8 R117, desc[UR14][R134.64] ;  /* 0x0000000e86758981 */ /* 0x0000a4000c1e1100 */
[----:B------:R-:W-:Y:S01]  /*4db0*/  IMAD.X R137, R11, 0x1, R170, P1 ;  /* 0x000000010b897824 */ /* 0x000fe200008e06aa */
[----:B-1----:R-:W-:-:S05]  /*4dc0*/  IADD3 R138, P1, R15, R196, RZ ;  /* 0x000000c40f8a7210 */ /* 0x002fca0007f3e0ff */
[----:B------:R-:W-:Y:S01]  /*4dd0*/  IMAD.X R139, R11, 0x1, R166, P1 ;  /* 0x000000010b8b7824 */ /* 0x000fe200008e06a6 */
[----:B------:R-:W-:Y:S02]  /*4de0*/  IADD3 R132, P1, R15, R192, RZ ;  /* 0x000000c00f847210 */ /* 0x000fe40007f3e0ff */
[----:B------:R-:W-:-:S03]  /*4df0*/  PRMT R119, RZ, 0x7610, R119 ;  /* 0x00007610ff777816 */ /* 0x000fc60000000077 */
[----:B------:R-:W-:Y:S01]  /*4e00*/  IMAD.X R133, R11, 0x1, R162, P1 ;  /* 0x000000010b857824 */ /* 0x000fe200008e06a2 */
[----:B0-----:R-:W-:Y:S02]  /*4e10*/  IADD3 R134, P1, R15, R188, RZ ;  /* 0x000000bc0f867210 */ /* 0x001fe40007f3e0ff */
[----:B------:R0:W2:Y:S01]  /*4e20*/  @!P0 LDG.E.U8 R119, desc[UR14][R136.64] ;  /* 0x0000000e88778981 */ /* 0x0000a2000c1e1100 */
[----:B------:R-:W-:Y:S02]  /*4e30*/  PRMT R121, RZ, 0x7610, R121 ;  /* 0x00007610ff797816 */ /* 0x000fe40000000079 */
[----:B------:R-:W-:Y:S01]  /*4e40*/  IMAD.X R135, R11, 0x1, R158, P1 ;  /* 0x000000010b877824 */ /* 0x000fe200008e069e */
[----:B------:R-:W-:-:S03]  /*4e50*/  PRMT R234, RZ, 0x7610, R234 ;  /* 0x00007610ffea7816 */ /* 0x000fc600000000ea */
[----:B------:R1:W2:Y:S01]  /*4e60*/  @!P0 LDG.E.U8 R121, desc[UR14][R138.64] ;  /* 0x0000000e8a798981 */ /* 0x0002a2000c1e1100 */
[----:B0-----:R-:W-:-:S03]  /*4e70*/  IADD3 R136, P1, R15, R184, RZ ;  /* 0x000000b80f887210 */ /* 0x001fc60007f3e0ff */
[----:B------:R0:W2:Y:S02]  /*4e80*/  @!P0 LDG.E.U8 R234, desc[UR14][R132.64] ;  /* 0x0000000e84ea8981 */ /* 0x0000a4000c1e1100 */
[----:B------:R-:W-:Y:S01]  /*4e90*/  IMAD.X R137, R11, 0x1, R154, P1 ;  /* 0x000000010b897824 */ /* 0x000fe200008e069a */
[----:B-1----:R-:W-:Y:S02]  /*4ea0*/  IADD3 R138, P1, R15, R180, RZ ;  /* 0x000000b40f8a7210 */ /* 0x002fe40007f3e0ff */
        /* <DEDUP_REMOVED lines=15> */
[----:B------:R0:W2:Y:S03]  /*4fa0*/  @!P0 LDG.E.U8 R236, desc[UR14][R132.64] ;  /* 0x0000000e84ec8981 */ /* 0x0000a6000c1e1100 */
[----:B------:R-:W-:Y:S01]  /*4fb0*/  IMAD.X R139, R11, 0x1, R126, P1 ;  /* 0x000000010b8b7824 */ /* 0x000fe200008e067e */
[----:B------:R-:W-:Y:S02]  /*4fc0*/  PRMT R131, RZ, 0x7610, R131 ;  /* 0x00007610ff837816 */ /* 0x000fe40000000083 */
[----:B------:R-:W-:Y:S02]  /*4fd0*/  PRMT R129, RZ, 0x7610, R129 ;  /* 0x00007610ff817816 */ /* 0x000fe40000000081 */
[----:B0-----:R-:W-:-:S02]  /*4fe0*/  IADD3 R132, P1, R15, R12, RZ ;  /* 0x0000000c0f847210 */ /* 0x001fc40007f3e0ff */
[----:B------:R-:W2:Y:S01]  /*4ff0*/  @!P0 LDG.E.U8 R131, desc[UR14][R136.64] ;  /* 0x0000000e88838981 */ /* 0x000ea2000c1e1100 */
[----:B------:R-:W-:Y:S02]  /*5000*/  PRMT R149, RZ, 0x7610, R149 ;  /* 0x00007610ff957816 */ /* 0x000fe40000000095 */
[----:B------:R-:W-:Y:S01]  /*5010*/  PRMT R151, RZ, 0x7610, R151 ;  /* 0x00007610ff977816 */ /* 0x000fe20000000097 */
[----:B------:R-:W-:Y:S01]  /*5020*/  IMAD.X R133, R11, 0x1, R220, P1 ;  /* 0x000000010b857824 */ /* 0x000fe200008e06dc */
[----:B------:R0:W2:Y:S04]  /*5030*/  @!P0 LDG.E.U8 R129, desc[UR14][R134.64] ;  /* 0x0000000e86818981 */ /* 0x0000a8000c1e1100 */
[----:B------:R1:W2:Y:S04]  /*5040*/  @!P0 LDG.E.U8 R149, desc[UR14][R138.64] ;  /* 0x0000000e8a958981 */ /* 0x0002a8000c1e1100 */
[----:B------:R5:W2:Y:S01]  /*5050*/  @!P0 LDG.E.U8 R151, desc[UR14][R132.64] ;  /* 0x0000000e84978981 */ /* 0x000aa2000c1e1100 */
[----:B------:R-:W-:-:S02]  /*5060*/  LOP3.LUT R140, R140, 0xffff, RZ, 0xc0, !PT ;  /* 0x0000ffff8c8c7812 */ /* 0x000fc400078ec0ff */
[----:B0-----:R-:W-:Y:S02]  /*5070*/  LOP3.LUT R135, R250, 0xffff, RZ, 0xc0, !PT ;  /* 0x0000fffffa877812 */ /* 0x001fe400078ec0ff */
[----:B------:R-:W-:Y:S02]  /*5080*/  LOP3.LUT R144, R144, 0xffff, RZ, 0xc0, !PT ;  /* 0x0000ffff90907812 */ /* 0x000fe400078ec0ff */
[----:B------:R-:W-:Y:S02]  /*5090*/  PRMT R140, R140, 0x3340, R135 ;  /* 0x000033408c8c7816 */ /* 0x000fe40000000087 */
[----:B------:R-:W-:Y:S02]  /*50a0*/  LOP3.LUT R135, R143, 0xffff, RZ, 0xc0, !PT ;  /* 0x0000ffff8f877812 */ /* 0x000fe400078ec0ff */
[----:B------:R-:W-:Y:S02]  /*50b0*/  LOP3.LUT R134, R145, 0xffff, RZ, 0xc0, !PT ;  /* 0x0000ffff91867812 */ /* 0x000fe400078ec0ff */
[----:B------:R-:W-:-:S02]  /*50c0*/  LOP3.LUT R137, R146, 0xffff, RZ, 0xc0, !PT ;  /* 0x0000ffff92897812 */ /* 0x000fc400078ec0ff */
[----:B------:R-:W-:Y:S02]  /*50d0*/  PRMT R135, R135, 0x3340, R144 ;  /* 0x0000334087877816 */ /* 0x000fe40000000090 */
[----:B------:R-:W-:Y:S02]  /*50e0*/  PRMT R134, R134, 0x3340, R137 ;  /* 0x0000334086867816 */ /* 0x000fe40000000089 */
[----:B------:R-:W-:Y:S02]  /*50f0*/  LOP3.LUT R143, R163, 0xffff, RZ, 0xc0, !PT ;  /* 0x0000ffffa38f7812 */ /* 0x000fe400078ec0ff */
[----:B-1----:R-:W-:Y:S02]  /*5100*/  LOP3.LUT R138, R165, 0xffff, RZ, 0xc0, !PT ;  /* 0x0000ffffa58a7812 */ /* 0x002fe400078ec0ff */
[----:B------:R-:W-:Y:S02]  /*5110*/  LOP3.LUT R137, R171, 0xffff, RZ, 0xc0, !PT ;  /* 0x0000ffffab897812 */ /* 0x000fe400078ec0ff */
[----:B------:R-:W-:-:S02]  /*5120*/  LOP3.LUT R144, R173, 0xffff, RZ, 0xc0, !PT ;  /* 0x0000ffffad907812 */ /* 0x000fc400078ec0ff */
[----:B------:R-:W-:Y:S02]  /*5130*/  LOP3.LUT R147, R147, 0xffff, RZ, 0xc0, !PT ;  /* 0x0000ffff93937812 */ /* 0x000fe400078ec0ff */
[----:B-----5:R-:W-:Y:S02]  /*5140*/  LOP3.LUT R132, R153, 0xffff, RZ, 0xc0, !PT ;  /* 0x0000ffff99847812 */ /* 0x020fe400078ec0ff */
[----:B------:R-:W-:Y:S02]  /*5150*/  LOP3.LUT R145, R183, 0xffff, RZ, 0xc0, !PT ;  /* 0x0000ffffb7917812 */ /* 0x000fe400078ec0ff */
[----:B------:R-:W-:Y:S02]  /*5160*/  LOP3.LUT R250, R185, 0xffff, RZ, 0xc0, !PT ;  /* 0x0000ffffb9fa7812 */ /* 0x000fe400078ec0ff */
[----:B------:R-:W-:Y:S02]  /*5170*/  LOP3.LUT R155, R155, 0xffff, RZ, 0xc0, !PT ;  /* 0x0000ffff9b9b7812 */ /* 0x000fe400078ec0ff */
[----:B------:R-:W-:-:S02]  /*5180*/  LOP3.LUT R136, R157, 0xffff, RZ, 0xc0, !PT ;  /* 0x0000ffff9d887812 */ /* 0x000fc400078ec0ff */
[----:B------:R-:W-:Y:S02]  /*5190*/  PRMT R143, R143, 0x3340, R138 ;  /* 0x000033408f8f7816 */ /* 0x000fe4000000008a */
[----:B------:R-:W-:Y:S02]  /*51a0*/  LOP3.LUT R138, R167, 0xffff, RZ, 0xc0, !PT ;  /* 0x0000ffffa78a7812 */ /* 0x000fe400078ec0ff */
[----:B------:R-:W-:Y:S02]  /*51b0*/  LOP3.LUT R169, R169, 0xffff, RZ, 0xc0, !PT ;  /* 0x0000ffffa9a97812 */ /* 0x000fe400078ec0ff */
[----:B------:R-:W-:Y:S02]  /*51c0*/  PRMT R137, R137, 0x3340, R144 ;  /* 0x0000334089897816 */ /* 0x000fe40000000090 */
[----:B------:R-:W-:Y:S02]  /*51d0*/  LOP3.LUT R139, R175, 0xffff, RZ, 0xc0, !PT ;  /* 0x0000ffffaf8b7812 */ /* 0x000fe400078ec0ff */
[----:B------:R-:W-:-:S02]  /*51e0*/  LOP3.LUT R144, R177, 0xffff, RZ, 0xc0, !PT ;  /* 0x0000ffffb1907812 */ /* 0x000fc400078ec0ff */
[----:B------:R-:W-:Y:S02]  /*51f0*/  PRMT R133, R147, 0x3340, R132 ;  /* 0x0000334093857816 */ /* 0x000fe40000000084 */
[----:B------:R-:W-:Y:S02]  /*5200*/  LOP3.LUT R179, R179, 0xffff, RZ, 0xc0, !PT ;  /* 0x0000ffffb3b37812 */ /* 0x000fe400078ec0ff */
[----:B------:R-:W-:Y:S02]  /*5210*/  LOP3.LUT R146, R181, 0xffff, RZ, 0xc0, !PT ;  /* 0x0000ffffb5927812 */ /* 0x000fe400078ec0ff */
[----:B------:R-:W-:Y:S02]  /*5220*/  PRMT R145, R145, 0x3340, R250 ;  /* 0x0000334091917816 */ /* 0x000fe400000000fa */
[----:B------:R-:W-:Y:S02]  /*5230*/  PRMT R132, R155, 0x3340, R136 ;  /* 0x000033409b847816 */ /* 0x000fe40000000088 */
[----:B------:R-:W-:-:S02]  /*5240*/  LOP3.LUT R147, R191, 0xffff, RZ, 0xc0, !PT ;  /* 0x0000ffffbf937812 */ /* 0x000fc400078ec0ff */
[----:B------:R-:W-:Y:S02]  /*5250*/  LOP3.LUT R250, R193, 0xffff, RZ, 0xc0, !PT ;  /* 0x0000ffffc1fa7812 */ /* 0x000fe400078ec0ff */
[----:B------:R-:W-:Y:S02]  /*5260*/  LOP3.LUT R136, R159, 0xffff, RZ, 0xc0, !PT ;  /* 0x0000ffff9f887812 */ /* 0x000fe400078ec0ff */
[----:B------:R-:W-:Y:S02]  /*5270*/  LOP3.LUT R161, R161, 0xffff, RZ, 0xc0, !PT ;  /* 0x0000ffffa1a17812 */ /* 0x000fe400078ec0ff */
[----:B------:R-:W-:Y:S02]  /*5280*/  PRMT R138, R138, 0x3340, R169 ;  /* 0x000033408a8a7816 */ /* 0x000fe400000000a9 */
[----:B------:R-:W-:Y:S02]  /*5290*/  LOP3.LUT R195, R195, 0xffff, RZ, 0xc0, !PT ;  /* 0x0000ffffc3c37812 */ /* 0x000fe400078ec0ff */
[----:B------:R-:W-:-:S02]  /*52a0*/  LOP3.LUT R252, R197, 0xffff, RZ, 0xc0, !PT ;  /* 0x0000ffffc5fc7812 */ /* 0x000fc400078ec0ff */
[----:B------:R-:W-:Y:S02]  /*52b0*/  PRMT R139, R139, 0x3340, R144 ;  /* 0x000033408b8b7816 */ /* 0x000fe40000000090 */
[----:B------:R-:W-:Y:S02]  /*52c0*/  LOP3.LUT R169, R238, 0xffff, RZ, 0xc0, !PT ;  /* 0x0000ffffeea97812 */ /* 0x000fe400078ec0ff */
[----:B----4-:R-:W-:Y:S02]  /*52d0*/  LOP3.LUT R239, R239, 0xffff, RZ, 0xc0, !PT ;  /* 0x0000ffffefef7812 */ /* 0x010fe400078ec0ff */
[----:B------:R-:W-:Y:S02]  /*52e0*/  PRMT R144, R179, 0x3340, R146 ;  /* 0x00003340b3907816 */ /* 0x000fe40000000092 */
[----:B------:R-:W-:Y:S02]  /*52f0*/  LOP3.LUT R142, R142, 0xffff, RZ, 0xc0, !PT ;  /* 0x0000ffff8e8e7812 */ /* 0x000fe400078ec0ff */
[----:B------:R-:W-:-:S02]  /*5300*/  LOP3.LUT R141, R141, 0xffff, RZ, 0xc0, !PT ;  /* 0x0000ffff8d8d7812 */ /* 0x000fc400078ec0ff */
[----:B------:R-:W-:Y:S02]  /*5310*/  LOP3.LUT R146, R187, 0xffff, RZ, 0xc0, !PT ;  /* 0x0000ffffbb927812 */ /* 0x000fe400078ec0ff */
[----:B------:R-:W-:Y:S02]  /*5320*/  LOP3.LUT R189, R189, 0xffff, RZ, 0xc0, !PT ;  /* 0x0000ffffbdbd7812 */ /* 0x000fe400078ec0ff */
[----:B------:R-:W-:Y:S02]  /*5330*/  PRMT R147, R147, 0x3340, R250 ;  /* 0x0000334093937816 */ /* 0x000fe400000000fa */
[----:B------:R-:W-:Y:S02]  /*5340*/  PRMT R136, R136, 0x3340, R161 ;  /* 0x0000334088887816 */ /* 0x000fe400000000a1 */
[----:B------:R-:W-:Y:S02]  /*5350*/  PRMT R250, R195, 0x3340, R252 ;  /* 0x00003340c3fa7816 */ /* 0x000fe400000000fc */
[----:B------:R-:W-:-:S02]  /*5360*/  LOP3.LUT R153, R199, 0xffff, RZ, 0xc0, !PT ;  /* 0x0000ffffc7997812 */ /* 0x000fc400078ec0ff */
[----:B------:R-:W-:Y:S02]  /*5370*/  LOP3.LUT R201, R201, 0xffff, RZ, 0xc0, !PT ;  /* 0x0000ffffc9c97812 */ /* 0x000fe400078ec0ff */
[----:B------:R-:W-:Y:S02]  /*5380*/  LOP3.LUT R203, R203, 0xffff, RZ, 0xc0, !PT ;  /* 0x0000ffffcbcb7812 */ /* 0x000fe400078ec0ff */
[----:B------:R-:W-:Y:S02]  /*5390*/  LOP3.LUT R252, R205, 0xffff, RZ, 0xc0, !PT ;  /* 0x0000ffffcdfc7812 */ /* 0x000fe400078ec0ff */
[----:B------:R-:W-:Y:S02]  /*53a0*/  LOP3.LUT R155, R207, 0xffff, RZ, 0xc0, !PT ;  /* 0x0000ffffcf9b7812 */ /* 0x000fe400078ec0ff */
[----:B------:R-:W-:Y:S02]  /*53b0*/  LOP3.LUT R209, R209, 0xffff, RZ, 0xc0, !PT ;  /* 0x0000ffffd1d17812 */ /* 0x000fe400078ec0ff */
        /* <DEDUP_REMOVED lines=10> */
[----:B------:R-:W-:Y:S02]  /*5460*/  PRMT R239, R169, 0x3340, R239 ;  /* 0x00003340a9ef7816 */ /* 0x000fe400000000ef */
        /* <DEDUP_REMOVED lines=14> */
[----:B------:R-:W-:Y:S02]  /*5550*/  PRMT R169, R142, 0x3340, R141 ;  /* 0x000033408ea97816 */ /* 0x000fe4000000008d */
[----:B------:R-:W-:Y:S02]  /*5560*/  PRMT R146, R146, 0x3340, R189 ;  /* 0x0000334092927816 */ /* 0x000fe400000000bd */
[----:B------:R-:W-:Y:S02]  /*5570*/  PRMT R153, R153, 0x3340, R201 ;  /* 0x0000334099997816 */ /* 0x000fe400000000c9 */
[----:B------:R-:W-:Y:S02]  /*5580*/  PRMT R252, R203, 0x3340, R252 ;  /* 0x00003340cbfc7816 */ /* 0x000fe400000000fc */
[----:B------:R-:W-:Y:S02]  /*5590*/  PRMT R155, R155, 0x3340, R209 ;  /* 0x000033409b9b7816 */ /* 0x000fe400000000d1 */
[----:B------:R-:W-:-:S02]  /*55a0*/  PRMT R157, R157, 0x3340, R213 ;  /* 0x000033409d9d7816 */ /* 0x000fc400000000d5 */
        /* <DEDUP_REMOVED lines=22> */
[----:B------:R-:W-:Y:S01]  /*5710*/  PRMT R139, R163, 0x5410, R165 ;  /* 0x00005410a38b7816 */ /* 0x000fe200000000a5 */
[----:B------:R-:W-:Y:S01]  /*5720*/  STS.128 [R13+UR12], R140 ;  /* 0x0000008c0d007988 */ /* 0x000fe20008000c0c */
[----:B------:R-:W-:-:S02]  /*5730*/  PRMT R144, R167, 0x5410, R238 ;  /* 0x00005410a7907816 */ /* 0x000fc400000000ee */
[----:B------:R-:W-:Y:S02]  /*5740*/  PRMT R145, R239, 0x5410, R240 ;  /* 0x00005410ef917816 */ /* 0x000fe400000000f0 */
[----:B------:R-:W-:Y:S02]  /*5750*/  PRMT R146, R242, 0x5410, R245 ;  /* 0x00005410f2927816 */ /* 0x000fe400000000f5 */
[----:B------:R-:W-:Y:S01]  /*5760*/  PRMT R147, R246, 0x5410, R249 ;  /* 0x00005410f6937816 */ /* 0x000fe200000000f9 */
[----:B------:R0:W-:Y:S01]  /*5770*/  STS.128 [R10+UR12], R132 ;  /* 0x000000840a007988 */ /* 0x0001e20008000c0c */
[----:B------:R-:W-:-:S03]  /*5780*/  LOP3.LUT R238, R3, 0x10, RZ, 0x3c, !PT ;  /* 0x0000001003ee7812 */ /* 0x000fc600078e3cff */
[----:B------:R-:W-:Y:S04]  /*5790*/  STS.128 [R9+UR12], R136 ;  /* 0x0000008809007988 */ /* 0x000fe80008000c0c */
[----:B------:R-:W-:Y:S04]  /*57a0*/  STS.128 [R8+UR12], R144 ;  /* 0x0000009008007988 */ /* 0x000fe80008000c0c */
[----:B---3--:R-:W-:Y:S01]  /*57b0*/  STS.U8 [R3+UR12+0x2000], R222 ;  /* 0x002000de03007988 */ /* 0x008fe2000800000c */
[C---:B0-----:R-:W-:Y:S02]  /*57c0*/  LOP3.LUT R132, R3.reuse, 0x20, RZ, 0x3c, !PT ;  /* 0x0000002003847812 */ /* 0x041fe400078e3cff */
[----:B------:R-:W-:Y:S01]  /*57d0*/  LOP3.LUT R134, R3, 0x30, RZ, 0x3c, !PT ;  /* 0x0000003003867812 */ /* 0x000fe200078e3cff */
[----:B------:R-:W-:Y:S04]  /*57e0*/  STS.U8 [R3+UR12+0x2200], R224 ;  /* 0x002200e003007988 */ /* 0x000fe8000800000c */
[----:B------:R-:W-:Y:S04]  /*57f0*/  STS.U8 [R3+UR12+0x2400], R226 ;  /* 0x002400e203007988 */ /* 0x000fe8000800000c */
[----:B------:R-:W-:Y:S04]  /*5800*/  STS.U8 [R3+UR12+0x2600], R228 ;  /* 0x002600e403007988 */ /* 0x000fe8000800000c */
[----:B------:R-:W-:Y:S04]  /*5810*/  STS.U8 [R3+UR12+0x2e00], R230 ;  /* 0x002e00e603007988 */ /* 0x000fe8000800000c */
[----:B--2---:R-:W-:Y:S04]  /*5820*/  STS.U8 [R3+UR12+0x2c00], R232 ;  /* 0x002c00e803007988 */ /* 0x004fe8000800000c */
[----:B------:R-:W-:Y:S04]  /*5830*/  STS.U8 [R3+UR12+0x2a00], R234 ;  /* 0x002a00ea03007988 */ /* 0x000fe8000800000c */
[----:B------:R-:W-:Y:S04]  /*5840*/  STS.U8 [R3+UR12+0x2800], R236 ;  /* 0x002800ec03007988 */ /* 0x000fe8000800000c */
[----:B------:R0:W-:Y:S04]  /*5850*/  STS.U8 [R238+UR12+0x2080], R89 ;  /* 0x00208059ee007988 */ /* 0x0001e8000800000c */
        /* <DEDUP_REMOVED lines=22> */
[----:B------:R1:W-:Y:S01]  /*59c0*/  STS.U8 [R134+UR12+0x2f80], R151 ;  /* 0x002f809786007988 */ /* 0x0003e2000800000c */
[----:B------:R2:W-:Y:S06]  /*59d0*/  MEMBAR.ALL.CTA ;  /* 0x0000000000007992 */ /* 0x0005ec0000008000 */
[----:B--2---:R-:W2:Y:S01]  /*59e0*/  FENCE.VIEW.ASYNC.S ;  /* 0x00000000000073c6 */ /* 0x004ea20000000000 */
[----:B------:R-:W-:Y:S01]  /*59f0*/  R2UR UR4, R19 ;  /* 0x00000000130472ca */ /* 0x000fe200000e0000 */
[----:B--2---:R-:W-:Y:S06]  /*5a00*/  BAR.SYNC.DEFER_BLOCKING 0x0 ;  /* 0x0000000000007b1d */ /* 0x004fec0000010000 */
[----:B------:R-:W-:Y:S01]  /*5a10*/  UMOV UR5, 0x80000020 ;  /* 0x8000002000057882 */ /* 0x000fe20000000000 */
[----:B------:R-:W-:-:S06]  /*5a20*/  WARPGROUP.ARRIVE ;  /* 0x00000000000079c5 */ /* 0x000fcc0000000000 */
[----:B------:R-:W-:Y:S01]  /*5a30*/  QGMMA.64x64x32.F32.E5M2.E5M2 R56, gdesc[UR4], R56 ;  /* 0x00e00000043879f3 */ /* 0x000fe20008703838 */
[----:B------:R-:W-:Y:S01]  /*5a40*/  UMOV UR18, UR6 ;  /* 0x0000000600127c82 */ /* 0x000fe20008000000 */
[----:B------:R-:W-:Y:S02]  /*5a50*/  UMOV UR19, UR7 ;  /* 0x0000000700137c82 */ /* 0x000fe40008000000 */
[----:B------:R-:W-:Y:S04]  /*5a60*/  QGMMA.64x64x32.F32.E5M2.E5M2 R56, gdesc[UR8], R56 ;  /* 0x00e00000083879f3 */ /* 0x000fe80008703838 */
[----:B------:R-:W-:Y:S01]  /*5a70*/  QGMMA.64x64x32.F32.E5M2.E5M2 R24, gdesc[UR16], R24 ;  /* 0x00e00000101879f3 */ /* 0x000fe20008703818 */
[----:B------:R-:W-:Y:S01]  /*5a80*/  UMOV UR22, UR10 ;  /* 0x0000000a00167c82 */ /* 0x000fe20008000000 */
[----:B------:R-:W-:Y:S01]  /*5a90*/  UMOV UR23, UR11 ;  /* 0x0000000b00177c82 */ /* 0x000fe20008000000 */
[----:B------:R-:W-:-:S02]  /*5aa0*/  USHF.R.S32.HI UR4, URZ, 0x1f, UR13 ;  /* 0x0000001f3f047899 */ /* 0x000fc4000801140d */
[----:B------:R-:W-:Y:S01]  /*5ab0*/  IADD3 R212, P1, R212, UR13, RZ ;  /* 0x0000000dd4d47c10 */ /* 0x000fe2000ff3e0ff */
[----:B0-----:R-:W-:-:S03]  /*5ac0*/  IMAD.SHL.U32 R89, R14, 0x40, RZ ;  /* 0x000000400e597824 */ /* 0x001fc600078e00ff */
[----:B------:R-:W-:Y:S02]  /*5ad0*/  IADD3.X R190, R190, UR4, RZ, P1, !PT ;  /* 0x00000004bebe7c10 */ /* 0x000fe40008ffe4ff */
[----:B------:R-:W-:Y:S02]  /*5ae0*/  IADD3 R192, P1, R192, UR13, RZ ;  /* 0x0000000dc0c07c10 */ /* 0x000fe4000ff3e0ff */
[----:B------:R-:W-:Y:S02]  /*5af0*/  IADD3 R16, P0, R89, R16, RZ ;  /* 0x0000001059107210 */ /* 0x000fe40007f1e0ff */
[----:B------:R-:W-:Y:S02]  /*5b00*/  IADD3 R12, P5, R12, UR13, RZ ;  /* 0x0000000d0c0c7c10 */ /* 0x000fe4000ffbe0ff */
[----:B------:R-:W-:Y:S02]  /*5b10*/  IADD3 R206, P4, R206, UR13, RZ ;  /* 0x0000000dcece7c10 */ /* 0x000fe4000ff9e0ff */
[----:B------:R-:W-:-:S02]  /*5b20*/  IADD3 R208, P3, R208, UR13, RZ ;  /* 0x0000000dd0d07c10 */ /* 0x000fc4000ff7e0ff */
[----:B------:R-:W-:Y:S02]  /*5b30*/  IADD3 R210, P2, R210, UR13, RZ ;  /* 0x0000000dd2d27c10 */ /* 0x000fe4000ff5e0ff */
[----:B------:R-:W-:Y:S01]  /*5b40*/  IADD3.X R162, R162, UR4, RZ, P1, !PT ;  /* 0x00000004a2a27c10 */ /* 0x000fe20008ffe4ff */
[----:B------:R-:W-:Y:S01]  /*5b50*/  QGMMA.64x64x32.F32.E5M2.E5M2 R24, gdesc[UR20], R24, gsb0 ;  /* 0x00e00000141879f3 */ /* 0x000fe20008003818 */
[----:B------:R-:W-:Y:S02]  /*5b60*/  IADD3 R164, P1, R164, UR13, RZ ;  /* 0x0000000da4a47c10 */ /* 0x000fe4000ff3e0ff */
[----:B------:R-:W-:Y:S02]  /*5b70*/  LEA.HI.X.SX32 R21, R89, R21, 0x1, P0 ;  /* 0x0000001559157211 */ /* 0x000fe400000f0eff */
[----:B------:R-:W-:Y:S02]  /*5b80*/  IADD3.X R220, R220, UR4, RZ, P5, !PT ;  /* 0x00000004dcdc7c10 */ /* 0x000fe4000affe4ff */
[----:B------:R-:W-:-:S02]  /*5b90*/  IADD3.X R202, R202, UR4, RZ, P4, !PT ;  /* 0x00000004caca7c10 */ /* 0x000fc4000a7fe4ff */
[----:B------:R-:W-:Y:S02]  /*5ba0*/  IADD3.X R198, R198, UR4, RZ, P3, !PT ;  /* 0x00000004c6c67c10 */ /* 0x000fe40009ffe4ff */
[----:B------:R-:W-:Y:S02]  /*5bb0*/  IADD3.X R194, R194, UR4, RZ, P2, !PT ;  /* 0x00000004c2c27c10 */ /* 0x000fe400097fe4ff */
[----:B------:R-:W-:Y:S02]  /*5bc0*/  IADD3 R214, P0, R214, UR13, RZ ;  /* 0x0000000dd6d67c10 */ /* 0x000fe4000ff1e0ff */
[----:B------:R-:W-:Y:S02]  /*5bd0*/  IADD3 R216, P6, R216, UR13, RZ ;  /* 0x0000000dd8d87c10 */ /* 0x000fe4000ffde0ff */
[----:B------:R-:W-:Y:S02]  /*5be0*/  IADD3 R218, P5, R218, UR13, RZ ;  /* 0x0000000ddada7c10 */ /* 0x000fe4000ffbe0ff */
[----:B------:R-:W-:-:S02]  /*5bf0*/  IADD3 R204, P4, R204, UR13, RZ ;  /* 0x0000000dcccc7c10 */ /* 0x000fc4000ff9e0ff */
[----:B------:R-:W-:Y:S02]  /*5c00*/  IADD3 R200, P3, R200, UR13, RZ ;  /* 0x0000000dc8c87c10 */ /* 0x000fe4000ff7e0ff */
[----:B------:R-:W-:Y:S01]  /*5c10*/  IADD3 R196, P2, R196, UR13, RZ ;  /* 0x0000000dc4c47c10 */ /* 0x000fe2000ff5e0ff */
[----:B------:R-:W-:Y:S01]  /*5c20*/  VIADD R23, R23, 0xffffffff ;  /* 0xffffffff17177836 */ /* 0x000fe20000000000 */
[----:B------:R-:W-:Y:S02]  /*5c30*/  IADD3.X R118, R118, UR4, RZ, P1, !PT ;  /* 0x0000000476767c10 */ /* 0x000fe40008ffe4ff */
[----:B------:R-:W-:Y:S02]  /*5c40*/  IADD3 R120, P1, R120, UR13, RZ ;  /* 0x0000000d78787c10 */ /* 0x000fe4000ff3e0ff */
[----:B------:R-:W-:Y:S02]  /*5c50*/  IADD3.X R186, R186, UR4, RZ, P0, !PT ;  /* 0x00000004baba7c10 */ /* 0x000fe400087fe4ff */
[----:B------:R-:W-:-:S02]  /*5c60*/  IADD3.X R182, R182, UR4, RZ, P6, !PT ;  /* 0x00000004b6b67c10 */ /* 0x000fc4000b7fe4ff */
[----:B------:R-:W-:Y:S02]  /*5c70*/  IADD3.X R178, R178, UR4, RZ, P5, !PT ;  /* 0x00000004b2b27c10 */ /* 0x000fe4000affe4ff */
[----:B------:R-:W-:Y:S02]  /*5c80*/  IADD3.X R174, R174, UR4, RZ, P4, !PT ;  /* 0x00000004aeae7c10 */ /* 0x000fe4000a7fe4ff */
[----:B------:R-:W-:Y:S02]  /*5c90*/  IADD3.X R170, R170, UR4, RZ, P3, !PT ;  /* 0x00000004aaaa7c10 */ /* 0x000fe40009ffe4ff */
[----:B------:R-:W-:Y:S02]  /*5ca0*/  IADD3.X R166, R166, UR4, RZ, P2, !PT ;  /* 0x00000004a6a67c10 */ /* 0x000fe400097fe4ff */
[----:B------:R-:W-:Y:S02]  /*5cb0*/  IADD3 R188, P0, R188, UR13, RZ ;  /* 0x0000000dbcbc7c10 */ /* 0x000fe4000ff1e0ff */
[----:B------:R-:W-:-:S02]  /*5cc0*/  IADD3 R184, P6, R184, UR13, RZ ;  /* 0x0000000db8b87c10 */ /* 0x000fc4000ffde0ff */
[----:B------:R-:W-:Y:S02]  /*5cd0*/  IADD3 R180, P5, R180, UR13, RZ ;  /* 0x0000000db4b47c10 */ /* 0x000fe4000ffbe0ff */
[----:B------:R-:W-:Y:S02]  /*5ce0*/  IADD3 R176, P4, R176, UR13, RZ ;  /* 0x0000000db0b07c10 */ /* 0x000fe4000ff9e0ff */
[----:B------:R-:W-:Y:S02]  /*5cf0*/  IADD3 R172, P3, R172, UR13, RZ ;  /* 0x0000000dacac7c10 */ /* 0x000fe4000ff7e0ff */
[----:B------:R-:W-:Y:S02]  /*5d00*/  IADD3 R168, P2, R168, UR13, RZ ;  /* 0x0000000da8a87c10 */ /* 0x000fe4000ff5e0ff */
[----:B------:R-:W-:Y:S02]  /*5d10*/  IADD3.X R92, R92, UR4, RZ, P1, !PT ;  /* 0x000000045c5c7c10 */ /* 0x000fe40008ffe4ff */
[----:B------:R-:W-:-:S02]  /*5d20*/  ISETP.NE.U32.AND P1, PT, R23, RZ, PT ;  /* 0x000000ff1700720c */ /* 0x000fc40003f25070 */
[----:B------:R-:W-:Y:S02]  /*5d30*/  IADD3.X R158, R158, UR4, RZ, P0, !PT ;  /* 0x000000049e9e7c10 */ /* 0x000fe400087fe4ff */
[----:B------:R-:W-:Y:S02]  /*5d40*/  IADD3.X R154, R154, UR4, RZ, P6, !PT ;  /* 0x000000049a9a7c10 */ /* 0x000fe4000b7fe4ff */
[----:B------:R-:W-:Y:S02]  /*5d50*/  IADD3.X R150, R150, UR4, RZ, P5, !PT ;  /* 0x0000000496967c10 */ /* 0x000fe4000affe4ff */
[----:B------:R-:W-:Y:S02]  /*5d60*/  IADD3.X R130, R130, UR4, RZ, P4, !PT ;  /* 0x0000000482827c10 */ /* 0x000fe4000a7fe4ff */
[----:B------:R-:W-:Y:S02]  /*5d70*/  IADD3.X R126, R126, UR4, RZ, P3, !PT ;  /* 0x000000047e7e7c10 */ /* 0x000fe40009ffe4ff */
[----:B------:R-:W-:-:S02]  /*5d80*/  IADD3.X R122, R122, UR4, RZ, P2, !PT ;  /* 0x000000047a7a7c10 */ /* 0x000fc400097fe4ff */
[----:B------:R-:W-:Y:S02]  /*5d90*/  IADD3 R160, P0, R160, UR13, RZ ;  /* 0x0000000da0a07c10 */ /* 0x000fe4000ff1e0ff */
[----:B------:R-:W-:Y:S02]  /*5da0*/  IADD3 R156, P6, R156, UR13, RZ ;  /* 0x0000000d9c9c7c10 */ /* 0x000fe4000ffde0ff */
[----:B------:R-:W-:Y:S02]  /*5db0*/  IADD3 R152, P5, R152, UR13, RZ ;  /* 0x0000000d98987c10 */ /* 0x000fe4000ffbe0ff */
[----:B------:R-:W-:Y:S02]  /*5dc0*/  IADD3 R148, P4, R148, UR13, RZ ;  /* 0x0000000d94947c10 */ /* 0x000fe4000ff9e0ff */
[----:B------:R-:W-:Y:S02]  /*5dd0*/  IADD3 R128, P3, R128, UR13, RZ ;  /* 0x0000000d80807c10 */ /* 0x000fe4000ff7e0ff */
[----:B------:R-:W-:-:S02]  /*5de0*/  IADD3 R124, P2, R124, UR13, RZ ;  /* 0x0000000d7c7c7c10 */ /* 0x000fc4000ff5e0ff */
        /* <DEDUP_REMOVED lines=11> */
[----:B------:R-:W-:Y:S01]  /*5ea0*/  IADD3 R96, P2, R96, UR13, RZ ;  /* 0x0000000d60607c10 */ /* 0x000fe2000ff5e0ff */
[----:B------:R-:W-:-:S02]  /*5eb0*/  WARPGROUP.DEPBAR.LE gsb0, 0x0 ;  /* 0x00008000000079c5 */ /* 0x000fc40000010000 */
[----:B------:R-:W-:Y:S02]  /*5ec0*/  IADD3.X R4, R4, UR4, RZ, P0, !PT ;  /* 0x0000000404047c10 */ /* 0x000fe400087fe4ff */
[----:B------:R-:W-:Y:S02]  /*5ed0*/  IADD3.X R90, R90, UR4, RZ, P6, !PT ;  /* 0x000000045a5a7c10 */ /* 0x000fe4000b7fe4ff */
[----:B------:R-:W-:Y:S02]  /*5ee0*/  IADD3.X R88, R88, UR4, RZ, P5, !PT ;  /* 0x0000000458587c10 */ /* 0x000fe4000affe4ff */
[----:B------:R-:W-:Y:S02]  /*5ef0*/  IADD3.X R22, R22, UR4, RZ, P4, !PT ;  /* 0x0000000416167c10 */ /* 0x000fe4000a7fe4ff */
[----:B------:R-:W-:Y:S02]  /*5f00*/  IADD3.X R20, R20, UR4, RZ, P3, !PT ;  /* 0x0000000414147c10 */ /* 0x000fe40009ffe4ff */
[----:B------:R-:W-:Y:S01]  /*5f10*/  IADD3.X R18, R18, UR4, RZ, P2, !PT ;  /* 0x0000000412127c10 */ /* 0x000fe200097fe4ff */
[----:B------:R-:W-:Y:S01]  /*5f20*/  VIADD R17, R17, 0xffffffc0 ;  /* 0xffffffc011117836 */ /* 0x000fe20000000000 */
[----:B-1----:R-:W-:Y:S06]  /*5f30*/  @P1 BRA `(.L_x_2) ;  /* 0xffffffd000101947 */ /* 0x002fec000383ffff */
.L_x_1:
[----:B------:R-:W-:Y:S01]  /*5f40*/  BAR.SYNC.DEFER_BLOCKING 0x0 ;  /* 0x0000000000007b1d */ /* 0x000fe20000010000 */
[C---:B------:R-:W-:Y:S01]  /*5f50*/  IMAD.SHL.U32 R4, R2.reuse, 0x10, RZ ;  /* 0x0000001002047824 */ /* 0x040fe200078e00ff */
[----:B------:R-:W-:Y:S01]  /*5f60*/  F2FP.SATFINITE.E5M2.F32.PACK_AB_MERGE_C R58, R59, R58, RZ ;  /* 0x0000003a3b3a723e */ /* 0x000fe200048060ff */
[----:B------:R-:W-:Y:S01]  /*5f70*/  IMAD.SHL.U32 R2, R2, 0x40, RZ ;  /* 0x0000004002027824 */ /* 0x000fe200078e00ff */
[----:B------:R-:W-:Y:S01]  /*5f80*/  F2FP.SATFINITE.E5M2.F32.PACK_AB_MERGE_C R63, R63, R62, RZ ;  /* 0x0000003e3f3f723e */ /* 0x000fe200048060ff */
[----:B------:R-:W-:Y:S01]  /*5f90*/  IMAD.SHL.U32 R0, R0, 0x40, RZ ;  /* 0x0000004000007824 */ /* 0x000fe200078e00ff */
[----:B------:R-:W-:Y:S01]  /*5fa0*/  LOP3.LUT R4, R4, 0xf0, RZ, 0xc0, !PT ;  /* 0x000000f004047812 */ /* 0x000fe200078ec0ff */
[----:B------:R-:W-:Y:S01]  /*5fb0*/  ULDC.64 UR6, c[0x0][0x228] ;  /* 0x00008a0000067ab9 */ /* 0x000fe20000000a00 */
[----:B------:R-:W-:Y:S01]  /*5fc0*/  LOP3.LUT R9, R2, 0x400, RZ, 0xc0, !PT ;  /* 0x0000040002097812 */ /* 0x000fe200078ec0ff */
[----:B------:R-:W-:Y:S01]  /*5fd0*/  ULDC UR4, c[0x0][0x244] ;  /* 0x0000910000047ab9 */ /* 0x000fe20000000800 */
[----:B------:R-:W-:-:S02]  /*5fe0*/  LOP3.LUT R7, R7, 0x300, RZ, 0xc0, !PT ;  /* 0x0000030007077812 */ /* 0x000fc400078ec0ff */
[----:B------:R-:W-:Y:S02]  /*5ff0*/  IADD3 R4, R9, UR12, R4 ;  /* 0x0000000c09047c10 */ /* 0x000fe4000fffe004 */
[----:B------:R-:W-:Y:S02]  /*6000*/  F2FP.SATFINITE.E5M2.F32.PACK_AB_MERGE_C R56, R57, R56, RZ ;  /* 0x000000383938723e */ /* 0x000fe400048060ff */
[----:B------:R-:W-:Y:S02]  /*6010*/  F2FP.SATFINITE.E5M2.F32.PACK_AB_MERGE_C R61, R61, R60, RZ ;  /* 0x0000003c3d3d723e */ /* 0x000fe400048060ff */
[----:B------:R-:W-:Y:S01]  /*6020*/  F2FP.SATFINITE.E5M2.F32.PACK_AB_MERGE_C R24, R25, R24, RZ ;  /* 0x000000181918723e */ /* 0x000fe200048060ff */
[----:B------:R-:W-:Y:S01]  /*6030*/  IMAD.IADD R25, R7, 0x1, R4 ;  /* 0x0000000107197824 */ /* 0x000fe200078e0204 */
[----:B------:R-:W-:Y:S02]  /*6040*/  F2FP.SATFINITE.E5M2.F32.PACK_AB_MERGE_C R26, R27, R26, RZ ;  /* 0x0000001a1b1a723e */ /* 0x000fe400048060ff */
[----:B------:R-:W-:-:S02]  /*6050*/  F2FP.SATFINITE.E5M2.F32.PACK_AB_MERGE_C R29, R29, R28, RZ ;  /* 0x0000001c1d1d723e */ /* 0x000fc400048060ff */
[----:B------:R-:W-:Y:S02]  /*6060*/  F2FP.SATFINITE.E5M2.F32.PACK_AB_MERGE_C R31, R31, R30, RZ ;  /* 0x0000001e1f1f723e */ /* 0x000fe400048060ff */
[----:B------:R-:W-:Y:S02]  /*6070*/  PRMT R57, R58, 0x5410, R63 ;  /* 0x000054103a397816 */ /* 0x000fe4000000003f */
[----:B------:R-:W-:Y:S02]  /*6080*/  PRMT R56, R56, 0x5410, R61 ;  /* 0x0000541038387816 */ /* 0x000fe4000000003d */
[----:B------:R-:W-:Y:S02]  /*6090*/  PRMT R58, R24, 0x5410, R29 ;  /* 0x00005410183a7816 */ /* 0x000fe4000000001d */
[----:B------:R-:W-:Y:S02]  /*60a0*/  PRMT R59, R26, 0x5410, R31 ;  /* 0x000054101a3b7816 */ /* 0x000fe4000000001f */
[----:B------:R-:W-:-:S02]  /*60b0*/  LEA R16, R3, UR12, 0x4 ;  /* 0x0000000c03107c11 */ /* 0x000fc4000f8e20ff */
[----:B------:R-:W-:Y:S01]  /*60c0*/  F2FP.SATFINITE.E5M2.F32.PACK_AB_MERGE_C R66, R67, R66, RZ ;  /* 0x000000424342723e */ /* 0x000fe200048060ff */
[----:B------:R-:W-:Y:S01]  /*60d0*/  STSM.16.M88.4 [R25], R56 ;  /* 0x0000003819007844 */ /* 0x000fe20000000200 */
[----:B------:R-:W-:Y:S02]  /*60e0*/  F2FP.SATFINITE.E5M2.F32.PACK_AB_MERGE_C R71, R71, R70, RZ ;  /* 0x000000464747723e */ /* 0x000fe400048060ff */
[----:B------:R-:W-:Y:S01]  /*60f0*/  F2FP.SATFINITE.E5M2.F32.PACK_AB_MERGE_C R64, R65, R64, RZ ;  /* 0x000000404140723e */ /* 0x000fe200048060ff */
[----:B------:R-:W-:Y:S01]  /*6100*/  BAR.SYNC.DEFER_BLOCKING 0x0 ;  /* 0x0000000000007b1d */ /* 0x000fe20000010000 */
[----:B------:R-:W-:Y:S02]  /*6110*/  F2FP.SATFINITE.E5M2.F32.PACK_AB_MERGE_C R69, R69, R68, RZ ;  /* 0x000000444545723e */ /* 0x000fe400048060ff */
[----:B------:R-:W-:Y:S02]  /*6120*/  F2FP.SATFINITE.E5M2.F32.PACK_AB_MERGE_C R32, R33, R32, RZ ;  /* 0x000000202120723e */ /* 0x000fe400048060ff */
[----:B------:R-:W-:-:S02]  /*6130*/  F2FP.SATFINITE.E5M2.F32.PACK_AB_MERGE_C R34, R35, R34, RZ ;  /* 0x000000222322723e */ /* 0x000fc400048060ff */
[----:B------:R-:W-:Y:S02]  /*6140*/  F2FP.SATFINITE.E5M2.F32.PACK_AB_MERGE_C R37, R37, R36, RZ ;  /* 0x000000242525723e */ /* 0x000fe400048060ff */
[----:B------:R-:W-:Y:S02]  /*6150*/  F2FP.SATFINITE.E5M2.F32.PACK_AB_MERGE_C R39, R39, R38, RZ ;  /* 0x000000262727723e */ /* 0x000fe400048060ff */
[----:B------:R-:W-:Y:S02]  /*6160*/  PRMT R65, R66, 0x5410, R71 ;  /* 0x0000541042417816 */ /* 0x000fe40000000047 */
[----:B------:R-:W-:Y:S02]  /*6170*/  PRMT R64, R64, 0x5410, R69 ;  /* 0x0000541040407816 */ /* 0x000fe40000000045 */
[----:B------:R-:W-:Y:S02]  /*6180*/  PRMT R66, R32, 0x5410, R37 ;  /* 0x0000541020427816 */ /* 0x000fe40000000025 */
[----:B------:R-:W-:-:S02]  /*6190*/  PRMT R67, R34, 0x5410, R39 ;  /* 0x0000541022437816 */ /* 0x000fc40000000027 */
[----:B------:R-:W-:Y:S02]  /*61a0*/  F2FP.SATFINITE.E5M2.F32.PACK_AB_MERGE_C R74, R75, R74, RZ ;  /* 0x0000004a4b4a723e */ /* 0x000fe400048060ff */
[----:B------:R-:W-:Y:S02]  /*61b0*/  F2FP.SATFINITE.E5M2.F32.PACK_AB_MERGE_C R79, R79, R78, RZ ;  /* 0x0000004e4f4f723e */ /* 0x000fe400048060ff */
[----:B------:R-:W-:Y:S01]  /*61c0*/  F2FP.SATFINITE.E5M2.F32.PACK_AB_MERGE_C R72, R73, R72, RZ ;  /* 0x000000484948723e */ /* 0x000fe200048060ff */
[----:B------:R-:W0:Y:S01]  /*61d0*/  LDS.128 R12, [R16] ;  /* 0x00000000100c7984 */ /* 0x000e220000000c00 */
[----:B------:R-:W-:Y:S02]  /*61e0*/  F2FP.SATFINITE.E5M2.F32.PACK_AB_MERGE_C R77, R77, R76, RZ ;  /* 0x0000004c4d4d723e */ /* 0x000fe400048060ff */
[----:B------:R-:W-:Y:S01]  /*61f0*/  F2FP.SATFINITE.E5M2.F32.PACK_AB_MERGE_C R40, R41, R40, RZ ;  /* 0x000000282928723e */ /* 0x000fe200048060ff */
[----:B------:R-:W-:Y:S01]  /*6200*/  BAR.SYNC.DEFER_BLOCKING 0x0 ;  /* 0x0000000000007b1d */ /* 0x000fe20000010000 */
[----:B------:R-:W-:-:S02]  /*6210*/  F2FP.SATFINITE.E5M2.F32.PACK_AB_MERGE_C R42, R43, R42, RZ ;  /* 0x0000002a2b2a723e */ /* 0x000fc400048060ff */
[----:B------:R-:W-:Y:S02]  /*6220*/  F2FP.SATFINITE.E5M2.F32.PACK_AB_MERGE_C R45, R45, R44, RZ ;  /* 0x0000002c2d2d723e */ /* 0x000fe400048060ff */
[----:B------:R-:W-:Y:S02]  /*6230*/  F2FP.SATFINITE.E5M2.F32.PACK_AB_MERGE_C R47, R47, R46, RZ ;  /* 0x0000002e2f2f723e */ /* 0x000fe400048060ff */
[----:B------:R-:W-:Y:S02]  /*6240*/  PRMT R73, R74, 0x5410, R79 ;  /* 0x000054104a497816 */ /* 0x000fe4000000004f */
[----:B------:R-:W-:Y:S02]  /*6250*/  PRMT R72, R72, 0x5410, R77 ;  /* 0x0000541048487816 */ /* 0x000fe4000000004d */
[----:B------:R-:W-:Y:S02]  /*6260*/  PRMT R74, R40, 0x5410, R45 ;  /* 0x00005410284a7816 */ /* 0x000fe4000000002d */
[----:B------:R-:W-:-:S02]  /*6270*/  PRMT R75, R42, 0x5410, R47 ;  /* 0x000054102a4b7816 */ /* 0x000fc4000000002f */
[----:B------:R-:W-:Y:S02]  /*6280*/  LOP3.LUT R0, R5, 0x40, R0, 0xf8, !PT ;  /* 0x0000004005007812 */ /* 0x000fe400078ef800 */
[----:B------:R-:W-:Y:S01]  /*6290*/  ISETP.GE.AND P0, PT, R6, UR6, PT ;  /* 0x0000000606007c0c */ /* 0x000fe2000bf06270 */
[----:B------:R-:W-:Y:S01]  /*62a0*/  ULDC UR6, c[0x0][0x248] ;  /* 0x0000920000067ab9 */ /* 0x000fe20000000800 */
[C---:B------:R-:W-:Y:S02]  /*62b0*/  LOP3.LUT R2, R0.reuse, 0x4, RZ, 0xfc, !PT ;  /* 0x0000000400027812 */ /* 0x040fe400078efcff */
[----:B------:R-:W-:Y:S02]  /*62c0*/  LOP3.LUT R4, R0, 0x2, RZ, 0xfc, !PT ;  /* 0x0000000200047812 */ /* 0x000fe400078efcff */
[----:B------:R-:W-:Y:S01]  /*62d0*/  ISETP.LT.AND P4, PT, R2, UR7, !P0 ;  /* 0x0000000702007c0c */ /* 0x000fe2000c781270 */
[----:B------:R-:W-:Y:S01]  /*62e0*/  STSM.16.M88.4 [R25], R64 ;  /* 0x0000004019007844 */ /* 0x000fe20000000200 */
[----:B------:R-:W-:Y:S01]  /*62f0*/  LOP3.LUT R3, R0, 0x3, RZ, 0xfc, !PT ;  /* 0x0000000300037812 */ /* 0x000fe200078efcff */
[----:B------:R-:W-:Y:S01]  /*6300*/  IMAD R2, R6, UR4, RZ ;  /* 0x0000000406027c24 */ /* 0x000fe2000f8e02ff */
[----:B------:R-:W-:Y:S01]  /*6310*/  ISETP.LT.AND P1, PT, R4, UR7, !P0 ;  /* 0x0000000704007c0c */ /* 0x000fe2000c721270 */
[----:B------:R-:W-:Y:S01]  /*6320*/  BAR.SYNC.DEFER_BLOCKING 0x0 ;  /* 0x0000000000007b1d */ /* 0x000fe20000010000 */
[----:B------:R-:W-:Y:S01]  /*6330*/  ISETP.LT.AND P5, PT, R3, UR7, !P0 ;  /* 0x0000000703007c0c */ /* 0x000fe2000c7a1270 */
[C---:B------:R-:W-:Y:S01]  /*6340*/  IMAD R4, R0.reuse, UR6, RZ ;  /* 0x0000000600047c24 */ /* 0x040fe2000f8e02ff */
[----:B------:R-:W-:-:S02]  /*6350*/  LOP3.LUT R5, R0, 0x1, RZ, 0xfc, !PT ;  /* 0x0000000100057812 */ /* 0x000fc400078efcff */
[----:B------:R-:W-:Y:S01]  /*6360*/  F2FP.SATFINITE.E5M2.F32.PACK_AB_MERGE_C R82, R83, R82, RZ ;  /* 0x000000525352723e */ /* 0x000fe200048060ff */
[----:B------:R-:W-:Y:S01]  /*6370*/  ULDC.64 UR4, c[0x0][0x220] ;  /* 0x0000880000047ab9 */ /* 0x000fe20000000a00 */
[----:B------:R-:W-:Y:S01]  /*6380*/  ISETP.LT.AND P2, PT, R5, UR7, !P0 ;  /* 0x0000000705007c0c */ /* 0x000fe2000c741270 */
[----:B------:R-:W-:Y:S01]  /*6390*/  VIADD R21, R4, UR6 ;  /* 0x0000000604157c36 */ /* 0x000fe20008000000 */
[C---:B------:R-:W-:Y:S02]  /*63a0*/  IADD3 R3, P3, R2.reuse, UR4, RZ ;  /* 0x0000000402037c10 */ /* 0x040fe4000ff7e0ff */
[----:B------:R-:W-:Y:S01]  /*63b0*/  F2FP.SATFINITE.E5M2.F32.PACK_AB_MERGE_C R87, R87, R86, RZ ;  /* 0x000000565757723e */ /* 0x000fe200048060ff */
[----:B------:R-:W-:Y:S01]  /*63c0*/  VIADD R23, R21, UR6 ;  /* 0x0000000615177c36 */ /* 0x000fe20008000000 */
[----:B------:R-:W-:Y:S02]  /*63d0*/  LEA.HI.X.SX32 R2, R2, UR5, 0x1, P3 ;  /* 0x0000000502027c11 */ /* 0x000fe400098f0eff */
[----:B------:R-:W-:Y:S01]  /*63e0*/  IADD3 R18, P6, R4, R3, RZ ;  /* 0x0000000304127210 */ /* 0x000fe20007fde0ff */
[----:B------:R-:W-:Y:S01]  /*63f0*/  VIADD R24, R23, UR6 ;  /* 0x0000000617187c36 */ /* 0x000fe20008000000 */
[----:B------:R-:W-:-:S02]  /*6400*/  F2FP.SATFINITE.E5M2.F32.PACK_AB_MERGE_C R80, R81, R80, RZ ;  /* 0x000000505150723e */ /* 0x000fc400048060ff */
[----:B------:R-:W-:Y:S02]  /*6410*/  LEA.HI.X.SX32 R19, R4, R2, 0x1, P6 ;  /* 0x0000000204137211 */ /* 0x000fe400030f0eff */
[----:B------:R-:W-:Y:S02]  /*6420*/  F2FP.SATFINITE.E5M2.F32.PACK_AB_MERGE_C R85, R85, R84, RZ ;  /* 0x000000545555723e */ /* 0x000fe400048060ff */
[----:B------:R-:W-:Y:S01]  /*6430*/  F2FP.SATFINITE.E5M2.F32.PACK_AB_MERGE_C R48, R49, R48, RZ ;  /* 0x000000303130723e */ /* 0x000fe200048060ff */
[----:B------:R-:W1:Y:S01]  /*6440*/  LDS.128 R8, [R16] ;  /* 0x0000000010087984 */ /* 0x000e620000000c00 */
[----:B------:R-:W-:Y:S02]  /*6450*/  F2FP.SATFINITE.E5M2.F32.PACK_AB_MERGE_C R50, R51, R50, RZ ;  /* 0x000000323332723e */ /* 0x000fe400048060ff */
[----:B------:R-:W-:Y:S01]  /*6460*/  F2FP.SATFINITE.E5M2.F32.PACK_AB_MERGE_C R53, R53, R52, RZ ;  /* 0x000000343535723e */ /* 0x000fe200048060ff */
[----:B------:R-:W-:Y:S01]  /*6470*/  BAR.SYNC.DEFER_BLOCKING 0x0 ;  /* 0x0000000000007b1d */ /* 0x000fe20000010000 */
[----:B------:R-:W-:-:S02]  /*6480*/  F2FP.SATFINITE.E5M2.F32.PACK_AB_MERGE_C R55, R55, R54, RZ ;  /* 0x000000363737723e */ /* 0x000fc400048060ff */
[----:B------:R-:W-:Y:S02]  /*6490*/  PRMT R81, R82, 0x5410, R87 ;  /* 0x0000541052517816 */ /* 0x000fe40000000057 */
[----:B------:R-:W-:Y:S02]  /*64a0*/  PRMT R80, R80, 0x5410, R85 ;  /* 0x0000541050507816 */ /* 0x000fe40000000055 */
[----:B------:R-:W-:Y:S02]  /*64b0*/  PRMT R82, R48, 0x5410, R53 ;  /* 0x0000541030527816 */ /* 0x000fe40000000035 */
[----:B------:R-:W-:Y:S02]  /*64c0*/  PRMT R83, R50, 0x5410, R55 ;  /* 0x0000541032537816 */ /* 0x000fe40000000037 */
[----:B------:R-:W-:Y:S02]  /*64d0*/  ISETP.LT.AND P3, PT, R0, UR7, !P0 ;  /* 0x0000000700007c0c */ /* 0x000fe4000c761270 */
[----:B------:R-:W-:-:S02]  /*64e0*/  IADD3 R20, P6, R21, R3, RZ ;  /* 0x0000000315147210 */ /* 0x000fc40007fde0ff */
[C---:B0-----:R-:W-:Y:S02]  /*64f0*/  PRMT R29, R12.reuse, 0x7770, RZ ;  /* 0x000077700c1d7816 */ /* 0x041fe400000000ff */
[-C--:B------:R-:W-:Y:S02]  /*6500*/  LEA.HI.X.SX32 R21, R21, R2.reuse, 0x1, P6 ;  /* 0x0000000215157211 */ /* 0x080fe400030f0eff */
[C---:B------:R-:W-:Y:S02]  /*6510*/  IADD3 R22, P6, R23.reuse, R3, RZ ;  /* 0x0000000317167210 */ /* 0x040fe40007fde0ff */
[----:B------:R-:W-:Y:S02]  /*6520*/  PRMT R27, R12, 0x7771, RZ ;  /* 0x000077710c1b7816 */ /* 0x000fe400000000ff */
[----:B------:R-:W-:Y:S01]  /*6530*/  LEA.HI.X.SX32 R23, R23, R2, 0x1, P6 ;  /* 0x0000000217177211 */ /* 0x000fe200030f0eff */
[----:B------:R-:W-:Y:S01]  /*6540*/  STSM.16.M88.4 [R25], R72 ;  /* 0x0000004819007844 */ /* 0x000fe20000000200 */
[----:B------:R-:W-:-:S02]  /*6550*/  LOP3.LUT R17, R0, 0x5, RZ, 0xfc, !PT ;  /* 0x0000000500117812 */ /* 0x000fc400078efcff */
[----:B------:R-:W-:Y:S01]  /*6560*/  PRMT R31, R13, 0x7771, RZ ;  /* 0x000077710d1f7816 */ /* 0x000fe200000000ff */
[----:B------:R-:W-:Y:S06]  /*6570*/  BAR.SYNC.DEFER_BLOCKING 0x0 ;  /* 0x0000000000007b1d */ /* 0x000fec0000010000 */
[----:B------:R-:W0:Y:S02]  /*6580*/  LDS.128 R4, [R16] ;  /* 0x0000000010047984 */ /* 0x000e240000000c00 */
[----:B------:R-:W-:Y:S06]  /*6590*/  BAR.SYNC.DEFER_BLOCKING 0x0 ;  /* 0x0000000000007b1d */ /* 0x000fec0000010000 */
[----:B------:R2:W-:Y:S02]  /*65a0*/  STSM.16.M88.4 [R25], R80 ;  /* 0x0000005019007844 */ /* 0x0005e40000000200 */
[----:B------:R-:W-:Y:S01]  /*65b0*/  BAR.SYNC.DEFER_BLOCKING 0x0 ;  /* 0x0000000000007b1d */ /* 0x000fe20000010000 */
[----:B--2---:R-:W-:-:S04]  /*65c0*/  VIADD R25, R24, UR6 ;  /* 0x0000000618197c36 */ /* 0x004fc80008000000 */
[----:B------:R-:W-:Y:S01]  /*65d0*/  VIADD R26, R25, UR6 ;  /* 0x00000006191a7c36 */ /* 0x000fe20008000000 */
[----:B------:R2:W-:Y:S01]  /*65e0*/  @P3 STG.E.U8 desc[UR14][R18.64], R29 ;  /* 0x0000001d12003986 */ /* 0x0005e2000c10110e */
[----:B------:R-:W-:Y:S02]  /*65f0*/  ISETP.LT.AND P3, PT, R17, UR7, !P0 ;  /* 0x0000000711007c0c */ /* 0x000fe4000c761270 */
[C---:B------:R-:W-:Y:S01]  /*6600*/  LOP3.LUT R17, R0.reuse, 0x6, RZ, 0xfc, !PT ;  /* 0x0000000600117812 */ /* 0x040fe200078efcff */
[----:B------:R3:W-:Y:S03]  /*6610*/  @P2 STG.E.U8 desc[UR14][R20.64], R27 ;  /* 0x0000001b14002986 */ /* 0x0007e6000c10110e */
[----:B------:R-:W-:Y:S02]  /*6620*/  ISETP.LT.AND P2, PT, R17, UR7, !P0 ;  /* 0x0000000711007c0c */ /* 0x000fe4000c741270 */
[----:B------:R-:W-:-:S02]  /*6630*/  LOP3.LUT R17, R0, 0x7, RZ, 0xfc, !PT ;  /* 0x0000000700117812 */ /* 0x000fc400078efcff */
[CC--:B--2---:R-:W-:Y:S02]  /*6640*/  IADD3 R18, P6, R24.reuse, R3.reuse, RZ ;  /* 0x0000000318127210 */ /* 0x0c4fe40007fde0ff */
[----:B------:R-:W-:Y:S02]  /*6650*/  PRMT R29, R13, 0x7770, RZ ;  /* 0x000077700d1d7816 */ /* 0x000fe400000000ff */
[-C--:B------:R-:W-:Y:S02]  /*6660*/  LEA.HI.X.SX32 R19, R24, R2.reuse, 0x1, P6 ;  /* 0x0000000218137211 */ /* 0x080fe400030f0eff */
[CC--:B---3--:R-:W-:Y:S01]  /*6670*/  IADD3 R20, P6, R25.reuse, R3.reuse, RZ ;  /* 0x0000000319147210 */ /* 0x0c8fe20007fde0ff */
[----:B------:R2:W-:Y:S01]  /*6680*/  @P1 STG.E.U8 desc[UR14][R22.64], R29 ;  /* 0x0000001d16001986 */ /* 0x0005e2000c10110e */
[----:B------:R-:W-:Y:S02]  /*6690*/  PRMT R27, R14, 0x7770, RZ ;  /* 0x000077700e1b7816 */ /* 0x000fe400000000ff */
[----:B------:R-:W-:Y:S01]  /*66a0*/  LEA.HI.X.SX32 R21, R25, R2, 0x1, P6 ;  /* 0x0000000219157211 */ /* 0x000fe200030f0eff */
[----:B------:R3:W-:Y:S01]  /*66b0*/  @P5 STG.E.U8 desc[UR14][R18.64], R31 ;  /* 0x0000001f12005986 */ /* 0x0007e2000c10110e */
[----:B------:R-:W-:-:S02]  /*66c0*/  IADD3 R24, P6, R26, R3, RZ ;  /* 0x000000031a187210 */ /* 0x000fc40007fde0ff */
[----:B------:R-:W-:Y:S01]  /*66d0*/  ISETP.LT.AND P1, PT, R17, UR7, !P0 ;  /* 0x0000000711007c0c */ /* 0x000fe2000c721270 */
[----:B------:R4:W-:Y:S01]  /*66e0*/  @P4 STG.E.U8 desc[UR14][R20.64], R27 ;  /* 0x0000001b14004986 */ /* 0x0009e2000c10110e */
[CC--:B------:R-:W-:Y:S01]  /*66f0*/  LEA.HI.X.SX32 R25, R26.reuse, R2.reuse, 0x1, P6 ;  /* 0x000000021a197211 */ /* 0x0c0fe200030f0eff */
[----:B------:R-:W-:Y:S01]  /*6700*/  VIADD R26, R26, UR6 ;  /* 0x000000061a1a7c36 */ /* 0x000fe20008000000 */
[----:B------:R-:W-:Y:S02]  /*6710*/  LOP3.LUT R17, R0, 0x8, RZ, 0xfc, !PT ;  /* 0x0000000800117812 */ /* 0x000fe400078efcff */
[----:B--2---:R-:W-:Y:S01]  /*6720*/  PRMT R29, R14, 0x7771, RZ ;  /* 0x000077710e1d7816 */ /* 0x004fe200000000ff */
[C---:B------:R-:W-:Y:S01]  /*6730*/  VIADD R22, R26.reuse, UR6 ;  /* 0x000000061a167c36 */ /* 0x040fe20008000000 */
[----:B------:R-:W-:Y:S02]  /*6740*/  ISETP.LT.AND P5, PT, R17, UR7, !P0 ;  /* 0x0000000711007c0c */ /* 0x000fe4000c7a1270 */
[-C--:B---3--:R-:W-:Y:S01]  /*6750*/  IADD3 R18, P6, R26, R3.reuse, RZ ;  /* 0x000000031a127210 */ /* 0x088fe20007fde0ff */
[----:B------:R-:W-:Y:S01]  /*6760*/  VIADD R23, R22, UR6 ;  /* 0x0000000616177c36 */ /* 0x000fe20008000000 */
[----:B------:R-:W-:Y:S01]  /*6770*/  LOP3.LUT R17, R0, 0x9, RZ, 0xfc, !PT ;  /* 0x0000000900117812 */ /* 0x000fe200078efcff */
[----:B------:R2:W-:Y:S01]  /*6780*/  @P3 STG.E.U8 desc[UR14][R24.64], R29 ;  /* 0x0000001d18003986 */ /* 0x0005e2000c10110e */
[----:B------:R-:W-:Y:S01]  /*6790*/  LEA.HI.X.SX32 R19, R26, R2, 0x1, P6 ;  /* 0x000000021a137211 */ /* 0x000fe200030f0eff */
[----:B------:R-:W-:Y:S01]  /*67a0*/  VIADD R26, R23, UR6 ;  /* 0x00000006171a7c36 */ /* 0x000fe20008000000 */
[----:B----4-:R-:W-:-:S02]  /*67b0*/  IADD3 R20, P6, R22, R3, RZ ;  /* 0x0000000316147210 */ /* 0x010fc40007fde0ff */
[----:B------:R-:W-:Y:S02]  /*67c0*/  ISETP.LT.AND P4, PT, R17, UR7, !P0 ;  /* 0x0000000711007c0c */ /* 0x000fe4000c781270 */
[-C--:B------:R-:W-:Y:S02]  /*67d0*/  LEA.HI.X.SX32 R21, R22, R2.reuse, 0x1, P6 ;  /* 0x0000000216157211 */ /* 0x080fe400030f0eff */
[-C--:B------:R-:W-:Y:S02]  /*67e0*/  IADD3 R22, P6, R23, R3.reuse, RZ ;  /* 0x0000000317167210 */ /* 0x080fe40007fde0ff */
[----:B------:R-:W-:Y:S02]  /*67f0*/  PRMT R27, R15, 0x7770, RZ ;  /* 0x000077700f1b7816 */ /* 0x000fe400000000ff */
[----:B------:R-:W-:Y:S02]  /*6800*/  LEA.HI.X.SX32 R23, R23, R2, 0x1, P6 ;  /* 0x0000000217177211 */ /* 0x000fe400030f0eff */
[----:B--2---:R-:W-:Y:S01]  /*6810*/  IADD3 R24, P6, R26, R3, RZ ;  /* 0x000000031a187210 */ /* 0x004fe20007fde0ff */
[----:B------:R2:W-:Y:S01]  /*6820*/  @P2 STG.E.U8 desc[UR14][R18.64], R27 ;  /* 0x0000001b12002986 */ /* 0x0005e2000c10110e */
[----:B------:R-:W-:-:S02]  /*6830*/  PRMT R31, R15, 0x7771, RZ ;  /* 0x000077710f1f7816 */ /* 0x000fc400000000ff */
[C---:B------:R-:W-:Y:S01]  /*6840*/  LEA.HI.X.SX32 R25, R26.reuse, R2, 0x1, P6 ;  /* 0x000000021a197211 */ /* 0x040fe200030f0eff */
[----:B------:R-:W-:Y:S01]  /*6850*/  VIADD R26, R26, UR6 ;  /* 0x000000061a1a7c36 */ /* 0x000fe20008000000 */
[----:B------:R-:W-:Y:S01]  /*6860*/  LOP3.LUT R17, R0, 0xa, RZ, 0xfc, !PT ;  /* 0x0000000a00117812 */ /* 0x000fe200078efcff */
[----:B------:R3:W-:Y:S01]  /*6870*/  @P1 STG.E.U8 desc[UR14][R20.64], R31 ;  /* 0x0000001f14001986 */ /* 0x0007e2000c10110e */
[----:B------:R-:W-:Y:S02]  /*6880*/  PRMT R29, R12, 0x7772, RZ ;  /* 0x000077720c1d7816 */ /* 0x000fe400000000ff */
[----:B------:R-:W-:Y:S02]  /*6890*/  ISETP.LT.AND P3, PT, R17, UR7, !P0 ;  /* 0x0000000711007c0c */ /* 0x000fe4000c761270 */
[----:B------:R-:W-:Y:S01]  /*68a0*/  LOP3.LUT R17, R0, 0xb, RZ, 0xfc, !PT ;  /* 0x0000000b00117812 */ /* 0x000fe200078efcff */
[----:B------:R4:W-:Y:S01]  /*68b0*/  @P5 STG.E.U8 desc[UR14][R22.64], R29 ;  /* 0x0000001d16005986 */ /* 0x0009e2000c10110e */
[----:B--2---:R-:W-:-:S02]  /*68c0*/  PRMT R27, R12, 0x7773, RZ ;  /* 0x000077730c1b7816 */ /* 0x004fc400000000ff */
[----:B------:R-:W-:Y:S02]  /*68d0*/  LOP3.LUT R12, R0, 0xe, RZ, 0xfc, !PT ;  /* 0x0000000e000c7812 */ /* 0x000fe400078efcff */
[C---:B------:R-:W-:Y:S01]  /*68e0*/  IADD3 R18, P6, R26.reuse, R3, RZ ;  /* 0x000000031a127210 */ /* 0x040fe20007fde0ff */
[----:B---3--:R-:W-:Y:S01]  /*68f0*/  VIADD R20, R26, UR6 ;  /* 0x000000061a147c36 */ /* 0x008fe20008000000 */
[----:B------:R2:W-:Y:S01]  /*6900*/  @P4 STG.E.U8 desc[UR14][R24.64], R27 ;  /* 0x0000001b18004986 */ /* 0x0005e2000c10110e */
[----:B------:R-:W-:Y:S02]  /*6910*/  ISETP.LT.AND P2, PT, R17, UR7, !P0 ;  /* 0x0000000711007c0c */ /* 0x000fe4000c741270 */
[----:B------:R-:W-:Y:S01]  /*6920*/  ISETP.LT.AND P4, PT, R12, UR7, !P0 ;  /* 0x000000070c007c0c */ /* 0x000fe2000c781270 */
[----:B------:R-:W-:Y:S01]  /*6930*/  VIADD R21, R20, UR6 ;  /* 0x0000000614157c36 */ /* 0x000fe20008000000 */
[----:B------:R-:W-:Y:S02]  /*6940*/  LEA.HI.X.SX32 R19, R26, R2, 0x1, P6 ;  /* 0x000000021a137211 */ /* 0x000fe400030f0eff */
[----:B------:R-:W-:-:S02]  /*6950*/  LOP3.LUT R17, R0, 0xc, RZ, 0xfc, !PT ;  /* 0x0000000c00117812 */ /* 0x000fc400078efcff */
[C---:B------:R-:W-:Y:S02]  /*6960*/  IADD3 R12, P6, R20.reuse, R3, RZ ;  /* 0x00000003140c7210 */ /* 0x040fe40007fde0ff */
[----:B----4-:R-:W-:Y:S01]  /*6970*/  PRMT R29, R13, 0x7772, RZ ;  /* 0x000077720d1d7816 */ /* 0x010fe200000000ff */
[----:B--2---:R-:W-:Y:S01]  /*6980*/  VIADD R24, R21, UR6 ;  /* 0x0000000615187c36 */ /* 0x004fe20008000000 */
[----:B------:R-:W-:Y:S02]  /*6990*/  PRMT R31, R13, 0x7773, RZ ;  /* 0x000077730d1f7816 */ /* 0x000fe400000000ff */
[----:B------:R-:W-:Y:S01]  /*69a0*/  ISETP.LT.AND P1, PT, R17, UR7, !P0 ;  /* 0x0000000711007c0c */ /* 0x000fe2000c721270 */
[----:B------:R2:W-:Y:S01]  /*69b0*/  @P3 STG.E.U8 desc[UR14][R18.64], R29 ;  /* 0x0000001d12003986 */ /* 0x0005e2000c10110e */
[----:B------:R-:W-:Y:S02]  /*69c0*/  LEA.HI.X.SX32 R13, R20, R2, 0x1, P6 ;  /* 0x00000002140d7211 */ /* 0x000fe400030f0eff */
[----:B------:R-:W-:-:S02]  /*69d0*/  LOP3.LUT R17, R0, 0xd, RZ, 0xfc, !PT ;  /* 0x0000000d00117812 */ /* 0x000fc400078efcff */
[-C--:B------:R-:W-:Y:S01]  /*69e0*/  IADD3 R20, P6, R21, R3.reuse, RZ ;  /* 0x0000000315147210 */ /* 0x080fe20007fde0ff */
[----:B------:R3:W-:Y:S01]  /*69f0*/  @P2 STG.E.U8 desc[UR14][R12.64], R31 ;  /* 0x0000001f0c002986 */ /* 0x0007e2000c10110e */
[----:B------:R-:W-:Y:S02]  /*6a00*/  ISETP.LT.AND P5, PT, R17, UR7, !P0 ;  /* 0x0000000711007c0c */ /* 0x000fe4000c7a1270 */
[-C--:B------:R-:W-:Y:S02]  /*6a10*/  LEA.HI.X.SX32 R21, R21, R2.reuse, 0x1, P6 ;  /* 0x0000000215157211 */ /* 0x080fe400030f0eff */
[-C--:B------:R-:W-:Y:S02]  /*6a20*/  IADD3 R22, P6, R24, R3.reuse, RZ ;  /* 0x0000000318167210 */ /* 0x080fe40007fde0ff */
[----:B------:R-:W-:Y:S02]  /*6a30*/  PRMT R27, R14, 0x7772, RZ ;  /* 0x000077720e1b7816 */ /* 0x000fe400000000ff */
[C---:B------:R-:W-:Y:S01]  /*6a40*/  LEA.HI.X.SX32 R23, R24.reuse, R2, 0x1, P6 ;  /* 0x0000000218177211 */ /* 0x040fe200030f0eff */
[----:B------:R-:W-:Y:S01]  /*6a50*/  VIADD R24, R24, UR6 ;  /* 0x0000000618187c36 */ /* 0x000fe20008000000 */
[----:B--2---:R-:W-:Y:S01]  /*6a60*/  PRMT R29, R14, 0x7773, RZ ;  /* 0x000077730e1d7816 */ /* 0x004fe200000000ff */
[----:B------:R-:W-:Y:S01]  /*6a70*/  @P1 STG.E.U8 desc[UR14][R20.64], R27 ;  /* 0x0000001b14001986 */ /* 0x000fe2000c10110e */
[----:B---3--:R-:W-:Y:S01]  /*6a80*/  LOP3.LUT R13, R0, 0x12, RZ, 0xfc, !PT ;  /* 0x00000012000d7812 */ /* 0x008fe200078efcff */
[----:B------:R-:W-:Y:S01]  /*6a90*/  VIADD R18, R24, UR6 ;  /* 0x0000000618127c36 */ /* 0x000fe20008000000 */
[----:B------:R-:W-:Y:S01]  /*6aa0*/  LOP3.LUT R17, R0, 0xf, RZ, 0xfc, !PT ;  /* 0x0000000f00117812 */ /* 0x000fe200078efcff */
[----:B------:R2:W-:Y:S01]  /*6ab0*/  @P5 STG.E.U8 desc[UR14][R22.64], R29 ;  /* 0x0000001d16005986 */ /* 0x0005e2000c10110e */
[----:B------:R-:W-:Y:S01]  /*6ac0*/  IADD3 R12, P6, R24, R3, RZ ;  /* 0x00000003180c7210 */ /* 0x000fe20007fde0ff */
[----:B------:R-:W-:Y:S01]  /*6ad0*/  VIADD R19, R18, UR6 ;  /* 0x0000000612137c36 */ /* 0x000fe20008000000 */
[----:B------:R-:W-:-:S02]  /*6ae0*/  ISETP.LT.AND P5, PT, R13, UR7, !P0 ;  /* 0x000000070d007c0c */ /* 0x000fc4000c7a1270 */
[----:B------:R-:W-:Y:S02]  /*6af0*/  ISETP.LT.AND P3, PT, R17, UR7, !P0 ;  /* 0x0000000711007c0c */ /* 0x000fe4000c761270 */
[----:B------:R-:W-:Y:S02]  /*6b00*/  LEA.HI.X.SX32 R13, R24, R2, 0x1, P6 ;  /* 0x00000002180d7211 */ /* 0x000fe400030f0eff */
[----:B------:R-:W-:Y:S02]  /*6b10*/  LOP3.LUT R17, R0, 0x10, RZ, 0xfc, !PT ;  /* 0x0000001000117812 */ /* 0x000fe400078efcff */
[----:B------:R-:W-:Y:S01]  /*6b20*/  IADD3 R14, P6, R18, R3, RZ ;  /* 0x00000003120e7210 */ /* 0x000fe20007fde0ff */
[----:B--2---:R-:W-:Y:S01]  /*6b30*/  VIADD R22, R19, UR6 ;  /* 0x0000000613167c36 */ /* 0x004fe20008000000 */
[C---:B------:R-:W-:Y:S02]  /*6b40*/  PRMT R25, R15.reuse, 0x7773, RZ ;  /* 0x000077730f197816 */ /* 0x040fe400000000ff */
[----:B------:R-:W-:-:S02]  /*6b50*/  PRMT R27, R15, 0x7772, RZ ;  /* 0x000077720f1b7816 */ /* 0x000fc400000000ff */
[----:B------:R-:W-:Y:S02]  /*6b60*/  ISETP.LT.AND P2, PT, R17, UR7, !P0 ;  /* 0x0000000711007c0c */ /* 0x000fe4000c741270 */
[-C--:B------:R-:W-:Y:S01]  /*6b70*/  LEA.HI.X.SX32 R15, R18, R2.reuse, 0x1, P6 ;  /* 0x00000002120f7211 */ /* 0x080fe200030f0eff */
[----:B------:R2:W-:Y:S01]  /*6b80*/  @P4 STG.E.U8 desc[UR14][R12.64], R27 ;  /* 0x0000001b0c004986 */ /* 0x0005e2000c10110e */
[----:B------:R-:W-:Y:S02]  /*6b90*/  LOP3.LUT R17, R0, 0x11, RZ, 0xfc, !PT ;  /* 0x0000001100117812 */ /* 0x000fe400078efcff */
[----:B------:R-:W-:Y:S01]  /*6ba0*/  IADD3 R18, P6, R19, R3, RZ ;  /* 0x0000000313127210 */ /* 0x000fe20007fde0ff */
[----:B------:R3:W-:Y:S01]  /*6bb0*/  @P3 STG.E.U8 desc[UR14][R14.64], R25 ;  /* 0x000000190e003986 */ /* 0x0007e2000c10110e */
[----:B------:R-:W-:Y:S02]  /*6bc0*/  ISETP.LT.AND P1, PT, R17, UR7, !P0 ;  /* 0x0000000711007c0c */ /* 0x000fe4000c721270 */
[----:B------:R-:W-:-:S02]  /*6bd0*/  LEA.HI.X.SX32 R19, R19, R2, 0x1, P6 ;  /* 0x0000000213137211 */ /* 0x000fc400030f0eff */
[-C--:B------:R-:W-:Y:S02]  /*6be0*/  IADD3 R20, P6, R22, R3.reuse, RZ ;  /* 0x0000000316147210 */ /* 0x080fe40007fde0ff */
[----:B-1----:R-:W-:Y:S02]  /*6bf0*/  PRMT R23, R8, 0x7770, RZ ;  /* 0x0000777008177816 */ /* 0x002fe400000000ff */
[C---:B------:R-:W-:Y:S01]  /*6c00*/  LEA.HI.X.SX32 R21, R22.reuse, R2, 0x1, P6 ;  /* 0x0000000216157211 */ /* 0x040fe200030f0eff */
[----:B------:R-:W-:Y:S01]  /*6c10*/  VIADD R22, R22, UR6 ;  /* 0x0000000616167c36 */ /* 0x000fe20008000000 */
[----:B------:R-:W-:Y:S01]  /*6c20*/  PRMT R29, R8, 0x7771, RZ ;  /* 0x00007771081d7816 */ /* 0x000fe200000000ff */
[----:B------:R1:W-:Y:S01]  /*6c30*/  @P2 STG.E.U8 desc[UR14][R18.64], R23 ;  /* 0x0000001712002986 */ /* 0x0003e2000c10110e */
[----:B--2---:R-:W-:Y:S01]  /*6c40*/  LOP3.LUT R13, R0, 0x16, RZ, 0xfc, !PT ;  /* 0x00000016000d7812 */ /* 0x004fe200078efcff */
[----:B---3--:R-:W-:Y:S01]  /*6c50*/  VIADD R15, R22, UR6 ;  /* 0x00000006160f7c36 */ /* 0x008fe20008000000 */
[----:B------:R-:W-:Y:S01]  /*6c60*/  LOP3.LUT R17, R0, 0x13, RZ, 0xfc, !PT ;  /* 0x0000001300117812 */ /* 0x000fe200078efcff */
[----:B------:R2:W-:Y:S01]  /*6c70*/  @P1 STG.E.U8 desc[UR14][R20.64], R29 ;  /* 0x0000001d14001986 */ /* 0x0005e2000c10110e */
[----:B------:R-:W-:-:S02]  /*6c80*/  IADD3 R12, P6, R22, R3, RZ ;  /* 0x00000003160c7210 */ /* 0x000fc40007fde0ff */
[----:B------:R-:W-:Y:S02]  /*6c90*/  ISETP.LT.AND P1, PT, R13, UR7, !P0 ;  /* 0x000000070d007c0c */ /* 0x000fe4000c721270 */
[----:B------:R-:W-:Y:S02]  /*6ca0*/  ISETP.LT.AND P4, PT, R17, UR7, !P0 ;  /* 0x0000000711007c0c */ /* 0x000fe4000c781270 */
[----:B------:R-:W-:Y:S01]  /*6cb0*/  LEA.HI.X.SX32 R13, R22, R2, 0x1, P6 ;  /* 0x00000002160d7211 */ /* 0x000fe200030f0eff */
[C---:B-1----:R-:W-:Y:S01]  /*6cc0*/  VIADD R19, R15.reuse, UR6 ;  /* 0x000000060f137c36 */ /* 0x042fe20008000000 */
[----:B------:R-:W-:Y:S02]  /*6cd0*/  LOP3.LUT R17, R0, 0x14, RZ, 0xfc, !PT ;  /* 0x0000001400117812 */ /* 0x000fe400078efcff */
[----:B------:R-:W-:Y:S01]  /*6ce0*/  IADD3 R14, P6, R15, R3, RZ ;  /* 0x000000030f0e7210 */ /* 0x000fe20007fde0ff */
[----:B------:R-:W-:Y:S01]  /*6cf0*/  VIADD R22, R19, UR6 ;  /* 0x0000000613167c36 */ /* 0x000fe20008000000 */
[----:B------:R-:W-:-:S02]  /*6d00*/  ISETP.LT.AND P3, PT, R17, UR7, !P0 ;  /* 0x0000000711007c0c */ /* 0x000fc4000c761270 */
[-C--:B------:R-:W-:Y:S02]  /*6d10*/  LEA.HI.X.SX32 R15, R15, R2.reuse, 0x1, P6 ;  /* 0x000000020f0f7211 */ /* 0x080fe400030f0eff */
[----:B------:R-:W-:Y:S02]  /*6d20*/  LOP3.LUT R17, R0, 0x15, RZ, 0xfc, !PT ;  /* 0x0000001500117812 */ /* 0x000fe400078efcff */
[-C--:B------:R-:W-:Y:S02]  /*6d30*/  IADD3 R18, P6, R19, R3.reuse, RZ ;  /* 0x0000000313127210 */ /* 0x080fe40007fde0ff */
[----:B------:R-:W-:Y:S02]  /*6d40*/  ISETP.LT.AND P2, PT, R17, UR7, !P0 ;  /* 0x0000000711007c0c */ /* 0x000fe4000c741270 */
[----:B------:R-:W-:Y:S02]  /*6d50*/  LEA.HI.X.SX32 R19, R19, R2, 0x1, P6 ;  /* 0x0000000213137211 */ /* 0x000fe400030f0eff */
[----:B--2---:R-:W-:-:S02]  /*6d60*/  IADD3 R20, P6, R22, R3, RZ ;  /* 0x0000000316147210 */ /* 0x004fc40007fde0ff */
[C---:B------:R-:W-:Y:S02]  /*6d70*/  PRMT R23, R9.reuse, 0x7770, RZ ;  /* 0x0000777009177816 */ /* 0x040fe400000000ff */
[----:B------:R-:W-:Y:S02]  /*6d80*/  PRMT R27, R9, 0x7771, RZ ;  /* 0x00007771091b7816 */ /* 0x000fe400000000ff */
[C---:B------:R-:W-:Y:S01]  /*6d90*/  LEA.HI.X.SX32 R21, R22.reuse, R2, 0x1, P6 ;  /* 0x0000000216157211 */ /* 0x040fe200030f0eff */
[----:B------:R-:W-:Y:S01]  /*6da0*/  VIADD R22, R22, UR6 ;  /* 0x0000000616167c36 */ /* 0x000fe20008000000 */
[----:B------:R1:W-:Y:S01]  /*6db0*/  @P5 STG.E.U8 desc[UR14][R12.64], R23 ;  /* 0x000000170c005986 */ /* 0x0003e2000c10110e */
[----:B------:R-:W-:Y:S02]  /*6dc0*/  PRMT R25, R10, 0x7770, RZ ;  /* 0x000077700a197816 */ /* 0x000fe400000000ff */
[C---:B------:R-:W-:Y:S01]  /*6dd0*/  LOP3.LUT R17, R0.reuse, 0x17, RZ, 0xfc, !PT ;  /* 0x0000001700117812 */ /* 0x040fe200078efcff */
[----:B------:R2:W-:Y:S03]  /*6de0*/  @P4 STG.E.U8 desc[UR14][R14.64], R27 ;  /* 0x0000001b0e004986 */ /* 0x0005e6000c10110e */
[----:B------:R-:W-:Y:S01]  /*6df0*/  ISETP.LT.AND P5, PT, R17, UR7, !P0 ;  /* 0x0000000711007c0c */ /* 0x000fe2000c7a1270 */
[----:B------:R3:W-:Y:S01]  /*6e00*/  @P3 STG.E.U8 desc[UR14][R18.64], R25 ;  /* 0x0000001912003986 */ /* 0x0007e2000c10110e */
[----:B------:R-:W-:-:S02]  /*6e10*/  LOP3.LUT R17, R0, 0x18, RZ, 0xfc, !PT ;  /* 0x0000001800117812 */ /* 0x000fc400078efcff */
[----:B-1----:R-:W-:Y:S02]  /*6e20*/  PRMT R23, R10, 0x7771, RZ ;  /* 0x000077710a177816 */ /* 0x002fe400000000ff */
[----:B------:R-:W-:Y:S02]  /*6e30*/  LOP3.LUT R13, R0, 0x1a, RZ, 0xfc, !PT ;  /* 0x0000001a000d7812 */ /* 0x000fe400078efcff */
[CC--:B------:R-:W-:Y:S01]  /*6e40*/  IADD3 R12, P6, R22.reuse, R3.reuse, RZ ;  /* 0x00000003160c7210 */ /* 0x0c0fe20007fde0ff */
[C---:B--2---:R-:W-:Y:S01]  /*6e50*/  VIADD R15, R22.reuse, UR6 ;  /* 0x00000006160f7c36 */ /* 0x044fe20008000000 */
[----:B------:R1:W-:Y:S01]  /*6e60*/  @P2 STG.E.U8 desc[UR14][R20.64], R23 ;  /* 0x0000001714002986 */ /* 0x0003e2000c10110e */
[----:B------:R-:W-:Y:S02]  /*6e70*/  ISETP.LT.AND P2, PT, R13, UR7, !P0 ;  /* 0x000000070d007c0c */ /* 0x000fe4000c741270 */
[----:B------:R-:W-:Y:S01]  /*6e80*/  LEA.HI.X.SX32 R13, R22, R2, 0x1, P6 ;  /* 0x00000002160d7211 */ /* 0x000fe200030f0eff */
[C---:B---3--:R-:W-:Y:S01]  /*6e90*/  VIADD R19, R15.reuse, UR6 ;  /* 0x000000060f137c36 */ /* 0x048fe20008000000 */
[----:B------:R-:W-:-:S02]  /*6ea0*/  IADD3 R14, P6, R15, R3, RZ ;  /* 0x000000030f0e7210 */ /* 0x000fc40007fde0ff */
[----:B------:R-:W-:Y:S01]  /*6eb0*/  ISETP.LT.AND P4, PT, R17, UR7, !P0 ;  /* 0x0000000711007c0c */ /* 0x000fe2000c781270 */
[----:B------:R-:W-:Y:S01]  /*6ec0*/  VIADD R22, R19, UR6 ;  /* 0x0000000613167c36 */ /* 0x000fe20008000000 */
[-C--:B------:R-:W-:Y:S02]  /*6ed0*/  LEA.HI.X.SX32 R15, R15, R2.reuse, 0x1, P6 ;  /* 0x000000020f0f7211 */ /* 0x080fe400030f0eff */
[CC--:B------:R-:W-:Y:S02]  /*6ee0*/  IADD3 R18, P6, R19.reuse, R3.reuse, RZ ;  /* 0x0000000313127210 */ /* 0x0c0fe40007fde0ff */
[----:B------:R-:W-:Y:S02]  /*6ef0*/  LOP3.LUT R17, R0, 0x19, RZ, 0xfc, !PT ;  /* 0x0000001900117812 */ /* 0x000fe400078efcff */
[----:B------:R-:W-:Y:S02]  /*6f00*/  LEA.HI.X.SX32 R19, R19, R2, 0x1, P6 ;  /* 0x0000000213137211 */ /* 0x000fe400030f0eff */
[----:B-1----:R-:W-:-:S02]  /*6f10*/  IADD3 R20, P6, R22, R3, RZ ;  /* 0x0000000316147210 */ /* 0x002fc40007fde0ff */
[----:B------:R-:W-:Y:S02]  /*6f20*/  ISETP.LT.AND P3, PT, R17, UR7, !P0 ;  /* 0x0000000711007c0c */ /* 0x000fe4000c761270 */
[C---:B------:R-:W-:Y:S02]  /*6f30*/  PRMT R25, R11.reuse, 0x7770, RZ ;  /* 0x000077700b197816 */ /* 0x040fe400000000ff */
[C---:B------:R-:W-:Y:S01]  /*6f40*/  LEA.HI.X.SX32 R21, R22.reuse, R2, 0x1, P6 ;  /* 0x0000000216157211 */ /* 0x040fe200030f0eff */
[----:B------:R-:W-:Y:S01]  /*6f50*/  VIADD R22, R22, UR6 ;  /* 0x0000000616167c36 */ /* 0x000fe20008000000 */
[----:B------:R-:W-:Y:S01]  /*6f60*/  PRMT R27, R11, 0x7771, RZ ;  /* 0x000077710b1b7816 */ /* 0x000fe200000000ff */
        /* <DEDUP_REMOVED lines=8> */
[----:B------:R-:W-:Y:S02]  /*6ff0*/  IADD3 R12, P6, R22, R3, RZ ;  /* 0x00000003160c7210 */ /* 0x000fe40007fde0ff */
[----:B------:R-:W-:Y:S01]  /*7000*/  LOP3.LUT R8, R0, 0x1e, RZ, 0xfc, !PT ;  /* 0x0000001e00087812 */ /* 0x000fe200078efcff */
[C---:B--2---:R-:W-:Y:S01]  /*7010*/  VIADD R15, R22.reuse, UR6 ;  /* 0x00000006160f7c36 */ /* 0x044fe20008000000 */
[----:B------:R1:W-:Y:S01]  /*7020*/  @P3 STG.E.U8 desc[UR14][R20.64], R25 ;  /* 0x0000001914003986 */ /* 0x0003e2000c10110e */
[----:B------:R-:W-:Y:S02]  /*7030*/  LEA.HI.X.SX32 R13, R22, R2, 0x1, P6 ;  /* 0x00000002160d7211 */ /* 0x000fe400030f0eff */
[----:B---3--:R-:W-:Y:S01]  /*7040*/  PRMT R23, R9, 0x7772, RZ ;  /* 0x0000777209177816 */ /* 0x008fe200000000ff */
[----:B------:R-:W-:Y:S01]  /*7050*/  VIADD R18, R15, UR6 ;  /* 0x000000060f127c36 */ /* 0x000fe20008000000 */
[----:B------:R-:W-:-:S02]  /*7060*/  ISETP.LT.AND P3, PT, R8, UR7, !P0 ;  /* 0x0000000708007c0c */ /* 0x000fc4000c761270 */
[----:B------:R-:W-:Y:S01]  /*7070*/  LOP3.LUT R14, R0, 0x1f, RZ, 0xfc, !PT ;  /* 0x0000001f000e7812 */ /* 0x000fe200078efcff */
[----:B------:R2:W-:Y:S01]  /*7080*/  @P2 STG.E.U8 desc[UR14][R12.64], R23 ;  /* 0x000000170c002986 */ /* 0x0005e2000c10110e */
[----:B------:R-:W-:Y:S02]  /*7090*/  IADD3 R8, P6, R15, R3, RZ ;  /* 0x000000030f087210 */ /* 0x000fe40007fde0ff */
[----:B------:R-:W-:Y:S01]  /*70a0*/  PRMT R27, R9, 0x7773, RZ ;  /* 0x00007773091b7816 */ /* 0x000fe200000000ff */
[----:B-1----:R-:W-:Y:S01]  /*70b0*/  VIADD R20, R18, UR6 ;  /* 0x0000000612147c36 */ /* 0x002fe20008000000 */
[----:B------:R-:W-:Y:S02]  /*70c0*/  ISETP.LT.AND P5, PT, R17, UR7, !P0 ;  /* 0x0000000711007c0c */ /* 0x000fe4000c7a1270 */
[----:B------:R-:W-:Y:S02]  /*70d0*/  LEA.HI.X.SX32 R9, R15, R2, 0x1, P6 ;  /* 0x000000020f097211 */ /* 0x000fe400030f0eff */
[----:B------:R-:W-:-:S02]  /*70e0*/  ISETP.LT.AND P2, PT, R14, UR7, !P0 ;  /* 0x000000070e007c0c */ /* 0x000fc4000c741270 */
[----:B------:R-:W-:Y:S01]  /*70f0*/  LOP3.LUT R17, R0, 0x1d, RZ, 0xfc, !PT ;  /* 0x0000001d00117812 */ /* 0x000fe200078efcff */
[----:B------:R1:W-:Y:S01]  /*7100*/  @P1 STG.E.U8 desc[UR14][R8.64], R27 ;  /* 0x0000001b08001986 */ /* 0x0003e2000c10110e */
[CC--:B------:R-:W-:Y:S02]  /*7110*/  IADD3 R14, P6, R18.reuse, R3.reuse, RZ ;  /* 0x00000003120e7210 */ /* 0x0c0fe40007fde0ff */
[----:B------:R-:W-:Y:S02]  /*7120*/  ISETP.LT.AND P4, PT, R17, UR7, !P0 ;  /* 0x0000000711007c0c */ /* 0x000fe4000c781270 */
[----:B------:R-:W-:Y:S02]  /*7130*/  LEA.HI.X.SX32 R15, R18, R2, 0x1, P6 ;  /* 0x00000002120f7211 */ /* 0x000fe400030f0eff */
[----:B------:R-:W-:Y:S02]  /*7140*/  IADD3 R18, P6, R20, R3, RZ ;  /* 0x0000000314127210 */ /* 0x000fe40007fde0ff */
[----:B------:R-:W-:-:S02]  /*7150*/  LOP3.LUT R17, R0, 0x20, RZ, 0xfc, !PT ;  /* 0x0000002000117812 */ /* 0x000fc400078efcff */
[C---:B------:R-:W-:Y:S01]  /*7160*/  LEA.HI.X.SX32 R19, R20.reuse, R2, 0x1, P6 ;  /* 0x0000000214137211 */ /* 0x040fe200030f0eff */
[----:B------:R-:W-:Y:S01]  /*7170*/  VIADD R20, R20, UR6 ;  /* 0x0000000614147c36 */ /* 0x000fe20008000000 */
[C---:B------:R-:W-:Y:S02]  /*7180*/  PRMT R25, R10.reuse, 0x7772, RZ ;  /* 0x000077720a197816 */ /* 0x040fe400000000ff */
[----:B--2---:R-:W-:Y:S01]  /*7190*/  PRMT R23, R10, 0x7773, RZ ;  /* 0x000077730a177816 */ /* 0x004fe200000000ff */
[----:B------:R-:W-:Y:S01]  /*71a0*/  VIADD R13, R20, UR6 ;  /* 0x00000006140d7c36 */ /* 0x000fe20008000000 */
[----:B------:R-:W-:Y:S01]  /*71b0*/  ISETP.LT.AND P1, PT, R17, UR7, !P0 ;  /* 0x0000000711007c0c */ /* 0x000fe2000c721270 */
[----:B------:R2:W-:Y:S01]  /*71c0*/  @P5 STG.E.U8 desc[UR14][R14.64], R25 ;  /* 0x000000190e005986 */ /* 0x0005e2000c10110e */
[C---:B------:R-:W-:Y:S02]  /*71d0*/  LOP3.LUT R17, R0.reuse, 0x21, RZ, 0xfc, !PT ;  /* 0x0000002100117812 */ /* 0x040fe400078efcff */
[----:B-1----:R-:W-:Y:S01]  /*71e0*/  LOP3.LUT R9, R0, 0x22, RZ, 0xfc, !PT ;  /* 0x0000002200097812 */ /* 0x002fe200078efcff */
[----:B------:R0:W-:Y:S01]  /*71f0*/  @P4 STG.E.U8 desc[UR14][R18.64], R23 ;  /* 0x0000001712004986 */ /* 0x0001e2000c10110e */
[----:B------:R-:W-:-:S02]  /*7200*/  IADD3 R8, P6, R20, R3, RZ ;  /* 0x0000000314087210 */ /* 0x000fc40007fde0ff */
[----:B------:R-:W-:Y:S02]  /*7210*/  ISETP.LT.AND P5, PT, R17, UR7, !P0 ;  /* 0x0000000711007c0c */ /* 0x000fe4000c7a1270 */
[----:B------:R-:W-:Y:S02]  /*7220*/  ISETP.LT.AND P4, PT, R9, UR7, !P0 ;  /* 0x0000000709007c0c */ /* 0x000fe4000c781270 */
[----:B------:R-:W-:Y:S01]  /*7230*/  LEA.HI.X.SX32 R9, R20, R2, 0x1, P6 ;  /* 0x0000000214097211 */ /* 0x000fe200030f0eff */
[----:B--2---:R-:W-:Y:S01]  /*7240*/  VIADD R15, R13, UR6 ;  /* 0x000000060d0f7c36 */ /* 0x004fe20008000000 */
[----:B------:R-:W-:Y:S02]  /*7250*/  PRMT R17, R11, 0x7772, RZ ;  /* 0x000077720b117816 */ /* 0x000fe400000000ff */
[----:B------:R-:W-:Y:S02]  /*7260*/  IADD3 R10, P6, R13, R3, RZ ;  /* 0x000000030d0a7210 */ /* 0x000fe40007fde0ff */
[----:B------:R-:W-:Y:S01]  /*7270*/  LOP3.LUT R12, R0, 0x23, RZ, 0xfc, !PT ;  /* 0x00000023000c7812 */ /* 0x000fe200078efcff */
[----:B------:R1:W-:Y:S01]  /*7280*/  @P3 STG.E.U8 desc[UR14][R8.64], R17 ;  /* 0x0000001108003986 */ /* 0x0003e2000c10110e */
[----:B------:R-:W-:-:S02]  /*7290*/  PRMT R21, R11, 0x7773, RZ ;  /* 0x000077730b157816 */ /* 0x000fc400000000ff */
[-C--:B------:R-:W-:Y:S02]  /*72a0*/  LEA.HI.X.SX32 R11, R13, R2.reuse, 0x1, P6 ;  /* 0x000000020d0b7211 */ /* 0x080fe400030f0eff */
[----:B------:R-:W-:Y:S02]  /*72b0*/  ISETP.LT.AND P3, PT, R12, UR7, !P0 ;  /* 0x000000070c007c0c */ /* 0x000fe4000c761270 */
[C---:B------:R-:W-:Y:S01]  /*72c0*/  IADD3 R12, P6, R15.reuse, R3, RZ ;  /* 0x000000030f0c7210 */ /* 0x040fe20007fde0ff */
[----:B------:R2:W-:Y:S01]  /*72d0*/  @P2 STG.E.U8 desc[UR14][R10.64], R21 ;  /* 0x000000150a002986 */ /* 0x0005e2000c10110e */
[----:B------:R-:W-:Y:S02]  /*72e0*/  LOP3.LUT R14, R0, 0x24, RZ, 0xfc, !PT ;  /* 0x00000024000e7812 */ /* 0x000fe400078efcff */
[C---:B------:R-:W-:Y:S01]  /*72f0*/  LEA.HI.X.SX32 R13, R15.reuse, R2, 0x1, P6 ;  /* 0x000000020f0d7211 */ /* 0x040fe200030f0eff */
[----:B------:R-:W-:Y:S01]  /*7300*/  VIADD R15, R15, UR6 ;  /* 0x000000060f0f7c36 */ /* 0x000fe20008000000 */
[----:B0-----:R-:W-:-:S02]  /*7310*/  PRMT R19, R4, 0x7770, RZ ;  /* 0x0000777004137816 */ /* 0x001fc400000000ff */
[----:B------:R-:W-:Y:S01]  /*7320*/  ISETP.LT.AND P2, PT, R14, UR7, !P0 ;  /* 0x000000070e007c0c */ /* 0x000fe2000c741270 */
[C---:B-1----:R-:W-:Y:S01]  /*7330*/  VIADD R17, R15.reuse, UR6 ;  /* 0x000000060f117c36 */ /* 0x042fe20008000000 */
[CC--:B------:R-:W-:Y:S01]  /*7340*/  IADD3 R8, P6, R15.reuse, R3.reuse, RZ ;  /* 0x000000030f087210 */ /* 0x0c0fe20007fde0ff */
[----:B------:R0:W-:Y:S01]  /*7350*/  @P1 STG.E.U8 desc[UR14][R12.64], R19 ;  /* 0x000000130c001986 */ /* 0x0001e2000c10110e */
[----:B------:R-:W-:Y:S02]  /*7360*/  LOP3.LUT R14, R0, 0x25, RZ, 0xfc, !PT ;  /* 0x00000025000e7812 */ /* 0x000fe400078efcff */
[----:B------:R-:W-:Y:S01]  /*7370*/  LEA.HI.X.SX32 R9, R15, R2, 0x1, P6 ;  /* 0x000000020f097211 */ /* 0x000fe200030f0eff */
[----:B------:R-:W-:Y:S01]  /*7380*/  VIADD R15, R17, UR6 ;  /* 0x00000006110f7c36 */ /* 0x000fe20008000000 */
[----:B--2---:R-:W-:Y:S02]  /*7390*/  PRMT R21, R4, 0x7771, RZ ;  /* 0x0000777104157816 */ /* 0x004fe400000000ff */
[----:B------:R-:W-:Y:S01]  /*73a0*/  ISETP.LT.AND P1, PT, R14, UR7, !P0 ;  /* 0x000000070e007c0c */ /* 0x000fe2000c721270 */
[----:B------:R-:W-:Y:S01]  /*73b0*/  VIADD R18, R15, UR6 ;  /* 0x000000060f127c36 */ /* 0x000fe20008000000 */
[----:B------:R-:W-:Y:S01]  /*73c0*/  IADD3 R10, P6, R17, R3, RZ ;  /* 0x00000003110a7210 */ /* 0x000fe20007fde0ff */
[----:B------:R1:W-:Y:S01]  /*73d0*/  @P5 STG.E.U8 desc[UR14][R8.64], R21 ;  /* 0x0000001508005986 */ /* 0x0003e2000c10110e */
[----:B------:R-:W-:-:S02]  /*73e0*/  LOP3.LUT R14, R0, 0x26, RZ, 0xfc, !PT ;  /* 0x00000026000e7812 */ /* 0x000fc400078efcff */
[----:B------:R-:W-:Y:S02]  /*73f0*/  PRMT R23, R5, 0x7770, RZ ;  /* 0x0000777005177816 */ /* 0x000fe400000000ff */
[-C--:B------:R-:W-:Y:S02]  /*7400*/  LEA.HI.X.SX32 R11, R17, R2.reuse, 0x1, P6 ;  /* 0x00000002110b7211 */ /* 0x080fe400030f0eff */
[----:B------:R-:W-:Y:S02]  /*7410*/  ISETP.LT.AND P5, PT, R14, UR7, !P0 ;  /* 0x000000070e007c0c */ /* 0x000fe4000c7a1270 */
[C---:B0-----:R-:W-:Y:S01]  /*7420*/  IADD3 R12, P6, R15.reuse, R3, RZ ;  /* 0x000000030f0c7210 */ /* 0x041fe20007fde0ff */
[----:B------:R0:W-:Y:S01]  /*7430*/  @P4 STG.E.U8 desc[UR14][R10.64], R23 ;  /* 0x000000170a004986 */ /* 0x0001e2000c10110e */
[----:B------:R-:W-:Y:S02]  /*7440*/  LOP3.LUT R14, R0, 0x27, RZ, 0xfc, !PT ;  /* 0x00000027000e7812 */ /* 0x000fe400078efcff */
[----:B------:R-:W-:-:S02]  /*7450*/  LEA.HI.X.SX32 R13, R15, R2, 0x1, P6 ;  /* 0x000000020f0d7211 */ /* 0x000fc400030f0eff */
[----:B------:R-:W-:Y:S02]  /*7460*/  ISETP.LT.AND P4, PT, R14, UR7, !P0 ;  /* 0x000000070e007c0c */ /* 0x000fe4000c781270 */
[CC--:B------:R-:W-:Y:S02]  /*7470*/  IADD3 R14, P6, R18.reuse, R3.reuse, RZ ;  /* 0x00000003120e7210 */ /* 0x0c0fe40007fde0ff */
[----:B------:R-:W-:Y:S02]  /*7480*/  PRMT R19, R5, 0x7771, RZ ;  /* 0x0000777105137816 */ /* 0x000fe400000000ff */
[C---:B------:R-:W-:Y:S01]  /*7490*/  LEA.HI.X.SX32 R15, R18.reuse, R2, 0x1, P6 ;  /* 0x00000002120f7211 */ /* 0x040fe200030f0eff */
[----:B------:R-:W-:Y:S01]  /*74a0*/  VIADD R18, R18, UR6 ;  /* 0x0000000612127c36 */ /* 0x000fe20008000000 */
[----:B-1----:R-:W-:Y:S01]  /*74b0*/  PRMT R21, R6, 0x7770, RZ ;  /* 0x0000777006157816 */ /* 0x002fe200000000ff */
[----:B------:R1:W-:Y:S01]  /*74c0*/  @P3 STG.E.U8 desc[UR14][R12.64], R19 ;  /* 0x000000130c003986 */ /* 0x0003e2000c10110e */
[----:B------:R-:W-:Y:S01]  /*74d0*/  LOP3.LUT R9, R0, 0x29, RZ, 0xfc, !PT ;  /* 0x0000002900097812 */ /* 0x000fe200078efcff */
[C---:B0-----:R-:W-:Y:S01]  /*74e0*/  VIADD R11, R18.reuse, UR6 ;  /* 0x00000006120b7c36 */ /* 0x041fe20008000000 */
[----:B------:R-:W-:Y:S01]  /*74f0*/  IADD3 R8, P6, R18, R3, RZ ;  /* 0x0000000312087210 */ /* 0x000fe20007fde0ff */
[----:B------:R0:W-:Y:S01]  /*7500*/  @P2 STG.E.U8 desc[UR14][R14.64], R21 ;  /* 0x000000150e002986 */ /* 0x0001e2000c10110e */
[----:B------:R-:W-:-:S02]  /*7510*/  ISETP.LT.AND P2, PT, R9, UR7, !P0 ;  /* 0x0000000709007c0c */ /* 0x000fc4000c741270 */
[-C--:B------:R-:W-:Y:S02]  /*7520*/  LEA.HI.X.SX32 R9, R18, R2.reuse, 0x1, P6 ;  /* 0x0000000212097211 */ /* 0x080fe400030f0eff */
[CC--:B------:R-:W-:Y:S02]  /*7530*/  IADD3 R10, P6, R11.reuse, R3.reuse, RZ ;  /* 0x000000030b0a7210 */ /* 0x0c0fe40007fde0ff */
[----:B------:R-:W-:Y:S01]  /*7540*/  PRMT R23, R6, 0x7771, RZ ;  /* 0x0000777106177816 */ /* 0x000fe200000000ff */
[----:B-1----:R-:W-:Y:S01]  /*7550*/  VIADD R13, R11, UR6 ;  /* 0x000000060b0d7c36 */ /* 0x002fe20008000000 */
[----:B------:R-:W-:Y:S02]  /*7560*/  PRMT R19, R7, 0x7770, RZ ;  /* 0x0000777007137816 */ /* 0x000fe400000000ff */
[----:B------:R-:W-:Y:S01]  /*7570*/  LEA.HI.X.SX32 R11, R11, R2, 0x1, P6 ;  /* 0x000000020b0b7211 */ /* 0x000fe200030f0eff */
[C---:B------:R-:W-:Y:S01]  /*7580*/  VIADD R18, R13.reuse, UR6 ;  /* 0x000000060d127c36 */ /* 0x040fe20008000000 */
[----:B------:R-:W-:Y:S01]  /*7590*/  LOP3.LUT R17, R0, 0x28, RZ, 0xfc, !PT ;  /* 0x0000002800117812 */ /* 0x000fe200078efcff */
[----:B------:R1:W-:Y:S01]  /*75a0*/  @P1 STG.E.U8 desc[UR14][R8.64], R23 ;  /* 0x0000001708001986 */ /* 0x0003e2000c10110e */
[----:B------:R-:W-:-:S02]  /*75b0*/  IADD3 R12, P6, R13, R3, RZ ;  /* 0x000000030d0c7210 */ /* 0x000fc40007fde0ff */
[----:B0-----:R-:W-:Y:S01]  /*75c0*/  LOP3.LUT R14, R0, 0x2b, RZ, 0xfc, !PT ;  /* 0x0000002b000e7812 */ /* 0x001fe200078efcff */
[----:B------:R0:W-:Y:S01]  /*75d0*/  @P5 STG.E.U8 desc[UR14][R10.64], R19 ;  /* 0x000000130a005986 */ /* 0x0001e2000c10110e */
[----:B------:R-:W-:Y:S02]  /*75e0*/  ISETP.LT.AND P3, PT, R17, UR7, !P0 ;  /* 0x0000000711007c0c */ /* 0x000fe4000c761270 */
[----:B------:R-:W-:Y:S02]  /*75f0*/  LEA.HI.X.SX32 R13, R13, R2, 0x1, P6 ;  /* 0x000000020d0d7211 */ /* 0x000fe400030f0eff */
[----:B------:R-:W-:Y:S02]  /*7600*/  ISETP.LT.AND P5, PT, R14, UR7, !P0 ;  /* 0x000000070e007c0c */ /* 0x000fe4000c7a1270 */
[C---:B------:R-:W-:Y:S01]  /*7610*/  IADD3 R14, P6, R18.reuse, R3, RZ ;  /* 0x00000003120e7210 */ /* 0x040fe20007fde0ff */
[----:B-1----:R-:W-:Y:S01]  /*7620*/  VIADD R9, R18, UR6 ;  /* 0x0000000612097c36 */ /* 0x002fe20008000000 */
[----:B------:R-:W-:-:S02]  /*7630*/  LOP3.LUT R17, R0, 0x2a, RZ, 0xfc, !PT ;  /* 0x0000002a00117812 */ /* 0x000fc400078efcff */
[----:B------:R-:W-:Y:S01]  /*7640*/  PRMT R21, R7, 0x7771, RZ ;  /* 0x0000777107157816 */ /* 0x000fe200000000ff */
[C---:B0-----:R-:W-:Y:S01]  /*7650*/  VIADD R10, R9.reuse, UR6 ;  /* 0x00000006090a7c36 */ /* 0x041fe20008000000 */
[----:B------:R-:W-:Y:S02]  /*7660*/  LEA.HI.X.SX32 R15, R18, R2, 0x1, P6 ;  /* 0x00000002120f7211 */ /* 0x000fe400030f0eff */
[----:B------:R-:W-:Y:S01]  /*7670*/  IADD3 R18, P6, R9, R3, RZ ;  /* 0x0000000309127210 */ /* 0x000fe20007fde0ff */
[----:B------:R0:W-:Y:S01]  /*7680*/  @P4 STG.E.U8 desc[UR14][R12.64], R21 ;  /* 0x000000150c004986 */ /* 0x0001e2000c10110e */
[----:B------:R-:W-:Y:S02]  /*7690*/  ISETP.LT.AND P1, PT, R17, UR7, !P0 ;  /* 0x0000000711007c0c */ /* 0x000fe4000c721270 */
[----:B------:R-:W-:Y:S02]  /*76a0*/  PRMT R23, R4, 0x7772, RZ ;  /* 0x0000777204177816 */ /* 0x000fe400000000ff */
[----:B------:R-:W-:-:S02]  /*76b0*/  LOP3.LUT R17, R0, 0x2c, RZ, 0xfc, !PT ;  /* 0x0000002c00117812 */ /* 0x000fc400078efcff */
[----:B------:R-:W-:Y:S01]  /*76c0*/  LOP3.LUT R8, R0, 0x2d, RZ, 0xfc, !PT ;  /* 0x0000002d00087812 */ /* 0x000fe200078efcff */
[----:B------:R1:W-:Y:S01]  /*76d0*/  @P3 STG.E.U8 desc[UR14][R14.64], R23 ;  /* 0x000000170e003986 */ /* 0x0003e2000c10110e */
[----:B------:R-:W-:Y:S01]  /*76e0*/  LEA.HI.X.SX32 R19, R9, R2, 0x1, P6 ;  /* 0x0000000209137211 */ /* 0x000fe200030f0eff */
[C---:B------:R-:W-:Y:S01]  /*76f0*/  VIADD R9, R10.reuse, UR6 ;  /* 0x000000060a097c36 */ /* 0x040fe20008000000 */
[----:B------:R-:W-:Y:S02]  /*7700*/  ISETP.LT.AND P4, PT, R17, UR7, !P0 ;  /* 0x0000000711007c0c */ /* 0x000fe4000c781270 */
[----:B0-----:R-:W-:Y:S01]  /*7710*/  IADD3 R12, P6, R10, R3, RZ ;  /* 0x000000030a0c7210 */ /* 0x001fe20007fde0ff */
[----:B------:R-:W-:Y:S01]  /*7720*/  VIADD R20, R9, UR6 ;  /* 0x0000000609147c36 */ /* 0x000fe20008000000 */
[----:B------:R-:W-:Y:S02]  /*7730*/  ISETP.LT.AND P3, PT, R8, UR7, !P0 ;  /* 0x0000000708007c0c */ /* 0x000fe4000c761270 */
[----:B------:R-:W-:-:S02]  /*7740*/  PRMT R17, R4, 0x7773, RZ ;  /* 0x0000777304117816 */ /* 0x000fc400000000ff */
[----:B------:R-:W-:Y:S02]  /*7750*/  LOP3.LUT R8, R0, 0x2e, RZ, 0xfc, !PT ;  /* 0x0000002e00087812 */ /* 0x000fe400078efcff */
[-C--:B------:R-:W-:Y:S01]  /*7760*/  LEA.HI.X.SX32 R13, R10, R2.reuse, 0x1, P6 ;  /* 0x000000020a0d7211 */ /* 0x080fe200030f0eff */
[----:B------:R0:W-:Y:S01]  /*7770*/  @P2 STG.E.U8 desc[UR14][R18.64], R17 ;  /* 0x0000001112002986 */ /* 0x0001e2000c10110e */
[----:B-1----:R-:W-:Y:S02]  /*7780*/  IADD3 R14, P6, R9, R3, RZ ;  /* 0x00000003090e7210 */ /* 0x002fe40007fde0ff */
[----:B------:R-:W-:Y:S02]  /*7790*/  PRMT R21, R5, 0x7772, RZ ;  /* 0x0000777205157816 */ /* 0x000fe400000000ff */
[----:B------:R-:W-:Y:S02]  /*77a0*/  LOP3.LUT R4, R0, 0x2f, RZ, 0xfc, !PT ;  /* 0x0000002f00047812 */ /* 0x000fe400078efcff */
[----:B------:R-:W-:Y:S01]  /*77b0*/  ISETP.LT.AND P2, PT, R8, UR7, !P0 ;  /* 0x0000000708007c0c */ /* 0x000fe2000c741270 */
[----:B------:R1:W-:Y:S01]  /*77c0*/  @P1 STG.E.U8 desc[UR14][R12.64], R21 ;  /* 0x000000150c001986 */ /* 0x0003e2000c10110e */
[----:B------:R-:W-:-:S02]  /*77d0*/  LEA.HI.X.SX32 R15, R9, R2, 0x1, P6 ;  /* 0x00000002090f7211 */ /* 0x000fc400030f0eff */
[----:B------:R-:W-:Y:S01]  /*77e0*/  ISETP.LT.AND P1, PT, R4, UR7, !P0 ;  /* 0x0000000704007c0c */ /* 0x000fe2000c721270 */
[----:B------:R2:W3:Y:S01]  /*77f0*/  LDS.128 R8, [R16] ;  /* 0x0000000010087984 */ /* 0x0004e20000000c00 */
[CC--:B------:R-:W-:Y:S01]  /*7800*/  IADD3 R4, P6, R20.reuse, R3.reuse, RZ ;  /* 0x0000000314047210 */ /* 0x0c0fe20007fde0ff */
[C---:B0-----:R-:W-:Y:S01]  /*7810*/  VIADD R18, R20.reuse, UR6 ;  /* 0x0000000614127c36 */ /* 0x041fe20008000000 */
[----:B------:R-:W-:Y:S02]  /*7820*/  PRMT R25, R5, 0x7773, RZ ;  /* 0x0000777305197816 */ /* 0x000fe400000000ff */
[----:B------:R-:W-:Y:S02]  /*7830*/  LEA.HI.X.SX32 R5, R20, R2, 0x1, P6 ;  /* 0x0000000214057211 */ /* 0x000fe400030f0eff */
[----:B------:R-:W-:Y:S01]  /*7840*/  PRMT R23, R6, 0x7773, RZ ;  /* 0x0000777306177816 */ /* 0x000fe200000000ff */
[----:B------:R0:W-:Y:S01]  /*7850*/  @P5 STG.E.U8 desc[UR14][R14.64], R25 ;  /* 0x000000190e005986 */ /* 0x0001e2000c10110e */
[----:B-1----:R-:W-:-:S02]  /*7860*/  IADD3 R12, P6, R18, R3, RZ ;  /* 0x00000003120c7210 */ /* 0x002fc40007fde0ff */
[----:B------:R-:W-:Y:S02]  /*7870*/  PRMT R21, R6, 0x7772, RZ ;  /* 0x0000777206157816 */ /* 0x000fe400000000ff */
[C---:B------:R-:W-:Y:S01]  /*7880*/  LEA.HI.X.SX32 R13, R18.reuse, R2, 0x1, P6 ;  /* 0x00000002120d7211 */ /* 0x040fe200030f0eff */
[----:B------:R-:W-:Y:S01]  /*7890*/  VIADD R18, R18, UR6 ;  /* 0x0000000612127c36 */ /* 0x000fe20008000000 */
[C---:B------:R-:W-:Y:S01]  /*78a0*/  LOP3.LUT R17, R0.reuse, 0x30, RZ, 0xfc, !PT ;  /* 0x0000003000117812 */ /* 0x040fe200078efcff */
[----:B------:R1:W-:Y:S01]  /*78b0*/  @P4 STG.E.U8 desc[UR14][R4.64], R21 ;  /* 0x0000001504004986 */ /* 0x0003e2000c10110e */
[----:B------:R-:W-:Y:S01]  /*78c0*/  LOP3.LUT R6, R0, 0x32, RZ, 0xfc, !PT ;  /* 0x0000003200067812 */ /* 0x000fe200078efcff */
[C---:B--2---:R-:W-:Y:S01]  /*78d0*/  VIADD R16, R18.reuse, UR6 ;  /* 0x0000000612107c36 */ /* 0x044fe20008000000 */
[----:B------:R-:W-:Y:S01]  /*78e0*/  ISETP.LT.AND P5, PT, R17, UR7, !P0 ;  /* 0x0000000711007c0c */ /* 0x000fe2000c7a1270 */
[----:B------:R2:W-:Y:S01]  /*78f0*/  @P3 STG.E.U8 desc[UR14][R12.64], R23 ;  /* 0x000000170c003986 */ /* 0x0005e2000c10110e */
[----:B0-----:R-:W-:-:S02]  /*7900*/  IADD3 R14, P6, R18, R3, RZ ;  /* 0x00000003120e7210 */ /* 0x001fc40007fde0ff */
[----:B------:R-:W-:Y:S02]  /*7910*/  ISETP.LT.AND P3, PT, R6, UR7, !P0 ;  /* 0x0000000706007c0c */ /* 0x000fe4000c761270 */
[----:B------:R-:W-:Y:S02]  /*7920*/  LEA.HI.X.SX32 R15, R18, R2, 0x1, P6 ;  /* 0x00000002120f7211 */ /* 0x000fe400030f0eff */
[C---:B------:R-:W-:Y:S02]  /*7930*/  PRMT R19, R7.reuse, 0x7773, RZ ;  /* 0x0000777307137816 */ /* 0x040fe400000000ff */
[----:B-1----:R-:W-:Y:S01]  /*7940*/  PRMT R21, R7, 0x7772, RZ ;  /* 0x0000777207157816 */ /* 0x002fe200000000ff */
[C---:B------:R-:W-:Y:S01]  /*7950*/  VIADD R7, R16.reuse, UR6 ;  /* 0x0000000610077c36 */ /* 0x040fe20008000000 */
[----:B------:R-:W-:Y:S02]  /*7960*/  IADD3 R4, P6, R16, R3, RZ ;  /* 0x0000000310047210 */ /* 0x000fe40007fde0ff */
[C---:B------:R-:W-:Y:S01]  /*7970*/  LOP3.LUT R17, R0.reuse, 0x31, RZ, 0xfc, !PT ;  /* 0x0000003100117812 */ /* 0x040fe200078efcff */
[----:B------:R0:W-:Y:S01]  /*7980*/  @P2 STG.E.U8 desc[UR14][R14.64], R21 ;  /* 0x000000150e002986 */ /* 0x0001e2000c10110e */
[----:B------:R-:W-:-:S02]  /*7990*/  LOP3.LUT R6, R0, 0x33, RZ, 0xfc, !PT ;  /* 0x0000003300067812 */ /* 0x000fc400078efcff */
[-C--:B------:R-:W-:Y:S02]  /*79a0*/  LEA.HI.X.SX32 R5, R16, R2.reuse, 0x1, P6 ;  /* 0x0000000210057211 */ /* 0x080fe400030f0eff */
[----:B------:R-:W-:Y:S01]  /*79b0*/  ISETP.LT.AND P4, PT, R17, UR7, !P0 ;  /* 0x0000000711007c0c */ /* 0x000fe2000c781270 */
[C---:B------:R-:W-:Y:S01]  /*79c0*/  VIADD R17, R7.reuse, UR6 ;  /* 0x0000000607117c36 */ /* 0x040fe20008000000 */
[----:B------:R-:W-:Y:S01]  /*79d0*/  ISETP.LT.AND P2, PT, R6, UR7, !P0 ;  /* 0x0000000706007c0c */ /* 0x000fe2000c741270 */
[----:B------:R1:W-:Y:S01]  /*79e0*/  @P1 STG.E.U8 desc[UR14][R4.64], R19 ;  /* 0x0000001304001986 */ /* 0x0003e2000c10110e */
[C---:B------:R-:W-:Y:S02]  /*79f0*/  IADD3 R6, P6, R7.reuse, R3, RZ ;  /* 0x0000000307067210 */ /* 0x040fe40007fde0ff */
[----:B--2---:R-:W-:Y:S02]  /*7a00*/  LOP3.LUT R12, R0, 0x34, RZ, 0xfc, !PT ;  /* 0x00000034000c7812 */ /* 0x004fe400078efcff */
[----:B------:R-:W-:-:S02]  /*7a10*/  LEA.HI.X.SX32 R7, R7, R2, 0x1, P6 ;  /* 0x0000000207077211 */ /* 0x000fc400030f0eff */
[----:B------:R-:W-:Y:S02]  /*7a20*/  ISETP.LT.AND P1, PT, R12, UR7, !P0 ;  /* 0x000000070c007c0c */ /* 0x000fe4000c721270 */
[CC--:B------:R-:W-:Y:S02]  /*7a30*/  IADD3 R12, P6, R17.reuse, R3.reuse, RZ ;  /* 0x00000003110c7210 */ /* 0x0c0fe40007fde0ff */
[C---:B---3--:R-:W-:Y:S02]  /*7a40*/  PRMT R23, R8.reuse, 0x7770, RZ ;  /* 0x0000777008177816 */ /* 0x048fe400000000ff */
[C---:B------:R-:W-:Y:S01]  /*7a50*/  LEA.HI.X.SX32 R13, R17.reuse, R2, 0x1, P6 ;  /* 0x00000002110d7211 */ /* 0x040fe200030f0eff */
[----:B------:R-:W-:Y:S01]  /*7a60*/  VIADD R17, R17, UR6 ;  /* 0x0000000611117c36 */ /* 0x000fe20008000000 */
[----:B0-----:R-:W-:Y:S01]  /*7a70*/  PRMT R21, R8, 0x7771, RZ ;  /* 0x0000777108157816 */ /* 0x001fe200000000ff */
[----:B------:R0:W-:Y:S01]  /*7a80*/  @P5 STG.E.U8 desc[UR14][R6.64], R23 ;  /* 0x0000001706005986 */ /* 0x0001e2000c10110e */
[C---:B-1----:R-:W-:Y:S01]  /*7a90*/  LOP3.LUT R5, R0.reuse, 0x36, RZ, 0xfc, !PT ;  /* 0x0000003600057812 */ /* 0x042fe200078efcff */
[C---:B------:R-:W-:Y:S01]  /*7aa0*/  VIADD R15, R17.reuse, UR6 ;  /* 0x00000006110f7c36 */ /* 0x040fe20008000000 */
[----:B------:R-:W-:Y:S01]  /*7ab0*/  IADD3 R4, P6, R17, R3, RZ ;  /* 0x0000000311047210 */ /* 0x000fe20007fde0ff */
[----:B------:R1:W-:Y:S01]  /*7ac0*/  @P4 STG.E.U8 desc[UR14][R12.64], R21 ;  /* 0x000000150c004986 */ /* 0x0003e2000c10110e */
[----:B------:R-:W-:-:S02]  /*7ad0*/  LOP3.LUT R16, R0, 0x35, RZ, 0xfc, !PT ;  /* 0x0000003500107812 */ /* 0x000fc400078efcff */
[----:B------:R-:W-:Y:S02]  /*7ae0*/  ISETP.LT.AND P4, PT, R5, UR7, !P0 ;  /* 0x0000000705007c0c */ /* 0x000fe4000c781270 */
[----:B------:R-:W-:Y:S02]  /*7af0*/  LEA.HI.X.SX32 R5, R17, R2, 0x1, P6 ;  /* 0x0000000211057211 */ /* 0x000fe400030f0eff */
[----:B------:R-:W-:Y:S02]  /*7b00*/  PRMT R19, R9, 0x7770, RZ ;  /* 0x0000777009137816 */ /* 0x000fe400000000ff */
[----:B------:R-:W-:Y:S01]  /*7b10*/  ISETP.LT.AND P5, PT, R16, UR7, !P0 ;  /* 0x0000000710007c0c */ /* 0x000fe2000c7a1270 */
[C---:B------:R-:W-:Y:S01]  /*7b20*/  VIADD R16, R15.reuse, UR6 ;  /* 0x000000060f107c36 */ /* 0x040fe20008000000 */
[----:B0-----:R-:W-:Y:S01]  /*7b30*/  IADD3 R6, P6, R15, R3, RZ ;  /* 0x000000030f067210 */ /* 0x001fe20007fde0ff */
[----:B------:R0:W-:Y:S01]  /*7b40*/  @P3 STG.E.U8 desc[UR14][R4.64], R19 ;  /* 0x0000001304003986 */ /* 0x0001e2000c10110e */
[----:B------:R-:W-:Y:S01]  /*7b50*/  LOP3.LUT R14, R0, 0x37, RZ, 0xfc, !PT ;  /* 0x00000037000e7812 */ /* 0x000fe200078efcff */
[----:B------:R-:W-:Y:S01]  /*7b60*/  VIADD R17, R16, UR6 ;  /* 0x0000000610117c36 */ /* 0x000fe20008000000 */
[----:B------:R-:W-:-:S02]  /*7b70*/  PRMT R23, R9, 0x7771, RZ ;  /* 0x0000777109177816 */ /* 0x000fc400000000ff */
[-C--:B------:R-:W-:Y:S02]  /*7b80*/  LEA.HI.X.SX32 R7, R15, R2.reuse, 0x1, P6 ;  /* 0x000000020f077211 */ /* 0x080fe400030f0eff */
[----:B------:R-:W-:Y:S02]  /*7b90*/  ISETP.LT.AND P3, PT, R14, UR7, !P0 ;  /* 0x000000070e007c0c */ /* 0x000fe4000c761270 */
[----:B-1----:R-:W-:Y:S01]  /*7ba0*/  IADD3 R12, P6, R16, R3, RZ ;  /* 0x00000003100c7210 */ /* 0x002fe20007fde0ff */
[----:B------:R1:W-:Y:S01]  /*7bb0*/  @P2 STG.E.U8 desc[UR14][R6.64], R23 ;  /* 0x0000001706002986 */ /* 0x0003e2000c10110e */
[----:B------:R-:W-:Y:S02]  /*7bc0*/  LOP3.LUT R14, R0, 0x38, RZ, 0xfc, !PT ;  /* 0x00000038000e7812 */ /* 0x000fe400078efcff */
[----:B------:R-:W-:Y:S02]  /*7bd0*/  LEA.HI.X.SX32 R13, R16, R2, 0x1, P6 ;  /* 0x00000002100d7211 */ /* 0x000fe400030f0eff */
[----:B------:R-:W-:-:S02]  /*7be0*/  ISETP.LT.AND P2, PT, R14, UR7, !P0 ;  /* 0x000000070e007c0c */ /* 0x000fc4000c741270 */
[CC--:B------:R-:W-:Y:S02]  /*7bf0*/  IADD3 R14, P6, R17.reuse, R3.reuse, RZ ;  /* 0x00000003110e7210 */ /* 0x0c0fe40007fde0ff */
[C---:B------:R-:W-:Y:S02]  /*7c00*/  PRMT R21, R10.reuse, 0x7770, RZ ;  /* 0x000077700a157816 */ /* 0x040fe400000000ff */
[C---:B------:R-:W-:Y:S01]  /*7c10*/  LEA.HI.X.SX32 R15, R17.reuse, R2, 0x1, P6 ;  /* 0x00000002110f7211 */ /* 0x040fe200030f0eff */
[----:B------:R-:W-:Y:S01]  /*7c20*/  VIADD R17, R17, UR6 ;  /* 0x0000000611117c36 */ /* 0x000fe20008000000 */
[----:B0-----:R-:W-:Y:S01]  /*7c30*/  PRMT R19, R10, 0x7771, RZ ;  /* 0x000077710a137816 */ /* 0x001fe200000000ff */
[----:B------:R0:W-:Y:S01]  /*7c40*/  @P1 STG.E.U8 desc[UR14][R12.64], R21 ;  /* 0x000000150c001986 */ /* 0x0001e2000c10110e */
[C---:B------:R-:W-:Y:S01]  /*7c50*/  LOP3.LUT R5, R0.reuse, 0x3a, RZ, 0xfc, !PT ;  /* 0x0000003a00057812 */ /* 0x040fe200078efcff */
[C---:B-1----:R-:W-:Y:S01]  /*7c60*/  VIADD R7, R17.reuse, UR6 ;  /* 0x0000000611077c36 */ /* 0x042fe20008000000 */
[----:B------:R-:W-:Y:S01]  /*7c70*/  IADD3 R4, P6, R17, R3, RZ ;  /* 0x0000000311047210 */ /* 0x000fe20007fde0ff */
[----:B------:R1:W-:Y:S01]  /*7c80*/  @P5 STG.E.U8 desc[UR14][R14.64], R19 ;  /* 0x000000130e005986 */ /* 0x0003e2000c10110e */
[----:B------:R-:W-:-:S02]  /*7c90*/  LOP3.LUT R16, R0, 0x39, RZ, 0xfc, !PT ;  /* 0x0000003900107812 */ /* 0x000fc400078efcff */
[----:B------:R-:W-:Y:S02]  /*7ca0*/  ISETP.LT.AND P5, PT, R5, UR7, !P0 ;  /* 0x0000000705007c0c */ /* 0x000fe4000c7a1270 */
[----:B------:R-:W-:Y:S02]  /*7cb0*/  LEA.HI.X.SX32 R5, R17, R2, 0x1, P6 ;  /* 0x0000000211057211 */ /* 0x000fe400030f0eff */
[----:B------:R-:W-:Y:S01]  /*7cc0*/  ISETP.LT.AND P1, PT, R16, UR7, !P0 ;  /* 0x0000000710007c0c */ /* 0x000fe2000c721270 */
[----:B0-----:R-:W-:Y:S01]  /*7cd0*/  VIADD R13, R7, UR6 ;  /* 0x00000006070d7c36 */ /* 0x001fe20008000000 */
[----:B------:R-:W-:Y:S02]  /*7ce0*/  PRMT R21, R11, 0x7770, RZ ;  /* 0x000077700b157816 */ /* 0x000fe400000000ff */
[----:B------:R-:W-:Y:S01]  /*7cf0*/  IADD3 R6, P6, R7, R3, RZ ;  /* 0x0000000307067210 */ /* 0x000fe20007fde0ff */
[----:B-1----:R-:W-:Y:S01]  /*7d00*/  VIADD R15, R13, UR6 ;  /* 0x000000060d0f7c36 */ /* 0x002fe20008000000 */
[----:B------:R-:W-:Y:S01]  /*7d10*/  LOP3.LUT R16, R0, 0x3b, RZ, 0xfc, !PT ;  /* 0x0000003b00107812 */ /* 0x000fe200078efcff */
[----:B------:R-:W-:Y:S01]  /*7d20*/  @P4 STG.E.U8 desc[UR14][R4.64], R21 ;  /* 0x0000001504004986 */ /* 0x000fe2000c10110e */
[----:B------:R-:W-:-:S02]  /*7d30*/  PRMT R17, R11, 0x7771, RZ ;  /* 0x000077710b117816 */ /* 0x000fc400000000ff */
[-C--:B------:R-:W-:Y:S02]  /*7d40*/  LEA.HI.X.SX32 R7, R7, R2.reuse, 0x1, P6 ;  /* 0x0000000207077211 */ /* 0x080fe400030f0eff */
[----:B------:R-:W-:Y:S01]  /*7d50*/  ISETP.LT.AND P4, PT, R16, UR7, !P0 ;  /* 0x0000000710007c0c */ /* 0x000fe2000c781270 */
[----:B------:R-:W-:Y:S01]  /*7d60*/  VIADD R16, R15, UR6 ;  /* 0x000000060f107c36 */ /* 0x000fe20008000000 */
[C---:B------:R-:W-:Y:S01]  /*7d70*/  IADD3 R12, P6, R13.reuse, R3, RZ ;  /* 0x000000030d0c7210 */ /* 0x040fe20007fde0ff */
[----:B------:R0:W-:Y:S01]  /*7d80*/  @P3 STG.E.U8 desc[UR14][R6.64], R17 ;  /* 0x0000001106003986 */ /* 0x0001e2000c10110e */
[----:B------:R-:W-:Y:S02]  /*7d90*/  LOP3.LUT R14, R0, 0x3c, RZ, 0xfc, !PT ;  /* 0x0000003c000e7812 */ /* 0x000fe400078efcff */
[----:B------:R-:W-:Y:S02]  /*7da0*/  LEA.HI.X.SX32 R13, R13, R2, 0x1, P6 ;  /* 0x000000020d0d7211 */ /* 0x000fe400030f0eff */
[----:B------:R-:W-:-:S02]  /*7db0*/  ISETP.LT.AND P3, PT, R14, UR7, !P0 ;  /* 0x000000070e007c0c */ /* 0x000fc4000c761270 */
[CC--:B------:R-:W-:Y:S02]  /*7dc0*/  IADD3 R14, P6, R15.reuse, R3.reuse, RZ ;  /* 0x000000030f0e7210 */ /* 0x0c0fe40007fde0ff */
[----:B------:R-:W-:Y:S02]  /*7dd0*/  PRMT R19, R8, 0x7772, RZ ;  /* 0x0000777208137816 */ /* 0x000fe400000000ff */
[----:B------:R-:W-:Y:S01]  /*7de0*/  LEA.HI.X.SX32 R15, R15, R2, 0x1, P6 ;  /* 0x000000020f0f7211 */ /* 0x000fe200030f0eff */
[----:B0-----:R-:W-:Y:S01]  /*7df0*/  VIADD R7, R16, UR6 ;  /* 0x0000000610077c36 */ /* 0x001fe20008000000 */
[----:B------:R-:W-:Y:S01]  /*7e00*/  PRMT R21, R8, 0x7773, RZ ;  /* 0x0000777308157816 */ /* 0x000fe200000000ff */
[----:B------:R0:W-:Y:S01]  /*7e10*/  @P2 STG.E.U8 desc[UR14][R12.64], R19 ;  /* 0x000000130c002986 */ /* 0x0001e2000c10110e */
[C---:B------:R-:W-:Y:S01]  /*7e20*/  LOP3.LUT R4, R0.reuse, 0x3d, RZ, 0xfc, !PT ;  /* 0x0000003d00047812 */ /* 0x040fe200078efcff */
[----:B------:R-:W-:Y:S01]  /*7e30*/  VIADD R17, R7, UR6 ;  /* 0x0000000607117c36 */ /* 0x000fe20008000000 */
[----:B------:R-:W-:Y:S01]  /*7e40*/  LOP3.LUT R8, R0, 0x3e, RZ, 0xfc, !PT ;  /* 0x0000003e00087812 */ /* 0x000fe200078efcff */
[----:B------:R1:W-:Y:S01]  /*7e50*/  @P1 STG.E.U8 desc[UR14][R14.64], R21 ;  /* 0x000000150e001986 */ /* 0x0003e2000c10110e */
[----:B------:R-:W-:Y:S01]  /*7e60*/  ISETP.LT.AND P2, PT, R4, UR7, !P0 ;  /* 0x0000000704007c0c */ /* 0x000fe2000c741270 */
[----:B------:R-:W-:Y:S01]  /*7e70*/  VIADD R18, R17, UR6 ;  /* 0x0000000611127c36 */ /* 0x000fe20008000000 */
[----:B------:R-:W-:-:S02]  /*7e80*/  IADD3 R6, P1, R7, R3, RZ ;  /* 0x0000000307067210 */ /* 0x000fc40007f3e0ff */
[-C--:B------:R-:W-:Y:S02]  /*7e90*/  IADD3 R4, P6, R16, R3.reuse, RZ ;  /* 0x0000000310047210 */ /* 0x080fe40007fde0ff */
[-C--:B------:R-:W-:Y:S01]  /*7ea0*/  LEA.HI.X.SX32 R7, R7, R2.reuse, 0x1, P1 ;  /* 0x0000000207077211 */ /* 0x080fe200008f0eff */
[----:B0-----:R-:W-:Y:S01]  /*7eb0*/  VIADD R19, R18, UR6 ;  /* 0x0000000612137c36 */ /* 0x001fe20008000000 */
[----:B------:R-:W-:Y:S02]  /*7ec0*/  LEA.HI.X.SX32 R5, R16, R2, 0x1, P6 ;  /* 0x0000000210057211 */ /* 0x000fe400030f0eff */
[-C--:B------:R-:W-:Y:S01]  /*7ed0*/  IADD3 R12, P6, R17, R3.reuse, RZ ;  /* 0x00000003110c7210 */ /* 0x080fe20007fde0ff */
[C---:B------:R-:W-:Y:S01]  /*7ee0*/  VIADD R20, R19.reuse, UR6 ;  /* 0x0000000613147c36 */ /* 0x040fe20008000000 */
[----:B-1----:R-:W-:Y:S02]  /*7ef0*/  IADD3 R14, P1, R19, R3, RZ ;  /* 0x00000003130e7210 */ /* 0x002fe40007f3e0ff */
[----:B------:R-:W-:-:S02]  /*7f00*/  LOP3.LUT R0, R0, 0x3f, RZ, 0xfc, !PT ;  /* 0x0000003f00007812 */ /* 0x000fc400078efcff */
[-C--:B------:R-:W-:Y:S02]  /*7f10*/  LEA.HI.X.SX32 R15, R19, R2.reuse, 0x1, P1 ;  /* 0x00000002130f7211 */ /* 0x080fe400008f0eff */
[----:B------:R-:W-:Y:S02]  /*7f20*/  LEA.HI.X.SX32 R13, R17, R2, 0x1, P6 ;  /* 0x00000002110d7211 */ /* 0x000fe400030f0eff */
[----:B------:R-:W-:Y:S02]  /*7f30*/  ISETP.LT.AND P1, PT, R8, UR7, !P0 ;  /* 0x0000000708007c0c */ /* 0x000fe4000c721270 */
[----:B------:R-:W-:Y:S02]  /*7f40*/  IADD3 R16, P6, R18, R3, RZ ;  /* 0x0000000312107210 */ /* 0x000fe40007fde0ff */
[----:B------:R-:W-:Y:S02]  /*7f50*/  ISETP.LT.AND P0, PT, R0, UR7, !P0 ;  /* 0x0000000700007c0c */ /* 0x000fe4000c701270 */
[----:B------:R-:W-:-:S02]  /*7f60*/  PRMT R25, R9, 0x7772, RZ ;  /* 0x0000777209197816 */ /* 0x000fc400000000ff */
[----:B------:R-:W-:Y:S02]  /*7f70*/  LEA.HI.X.SX32 R17, R18, R2, 0x1, P6 ;  /* 0x0000000212117211 */ /* 0x000fe400030f0eff */
[----:B------:R-:W-:Y:S01]  /*7f80*/  PRMT R23, R9, 0x7773, RZ ;  /* 0x0000777309177816 */ /* 0x000fe200000000ff */
[----:B------:R0:W-:Y:S01]  /*7f90*/  @P5 STG.E.U8 desc[UR14][R4.64], R25 ;  /* 0x0000001904005986 */ /* 0x0001e2000c10110e */
[----:B------:R-:W-:Y:S02]  /*7fa0*/  IADD3 R18, P6, R20, R3, RZ ;  /* 0x0000000314127210 */ /* 0x000fe40007fde0ff */
[C---:B------:R-:W-:Y:S01]  /*7fb0*/  PRMT R21, R10.reuse, 0x7772, RZ ;  /* 0x000077720a157816 */ /* 0x040fe200000000ff */
[----:B------:R0:W-:Y:S01]  /*7fc0*/  @P4 STG.E.U8 desc[UR14][R6.64], R23 ;  /* 0x0000001706004986 */ /* 0x0001e2000c10110e */
[----:B------:R-:W-:Y:S02]  /*7fd0*/  PRMT R9, R10, 0x7773, RZ ;  /* 0x000077730a097816 */ /* 0x000fe400000000ff */
[C---:B------:R-:W-:Y:S01]  /*7fe0*/  PRMT R3, R11.reuse, 0x7773, RZ ;  /* 0x000077730b037816 */ /* 0x040fe200000000ff */
[----:B------:R0:W-:Y:S01]  /*7ff0*/  @P3 STG.E.U8 desc[UR14][R12.64], R21 ;  /* 0x000000150c003986 */ /* 0x0001e2000c10110e */
[----:B------:R-:W-:-:S02]  /*8000*/  PRMT R11, R11, 0x7772, RZ ;  /* 0x000077720b0b7816 */ /* 0x000fc400000000ff */
[----:B------:R-:W-:Y:S01]  /*8010*/  LEA.HI.X.SX32 R19, R20, R2, 0x1, P6 ;  /* 0x0000000214137211 */ /* 0x000fe200030f0eff */
[----:B------:R0:W-:Y:S04]  /*8020*/  @P2 STG.E.U8 desc[UR14][R16.64], R9 ;  /* 0x0000000910002986 */ /* 0x0001e8000c10110e */
[----:B------:R0:W-:Y:S01]  /*8030*/  @P1 STG.E.U8 desc[UR14][R14.64], R11 ;  /* 0x0000000b0e001986 */ /* 0x0001e2000c10110e */
[----:B------:R-:W-:Y:S05]  /*8040*/  @!P0 EXIT ;  /* 0x000000000000894d */ /* 0x000fea0003800000 */
[----:B------:R-:W-:Y:S01]  /*8050*/  STG.E.U8 desc[UR14][R18.64], R3 ;  /* 0x0000000312007986 */ /* 0x000fe2000c10110e */
[----:B------:R-:W-:Y:S05]  /*8060*/  EXIT ;  /* 0x000000000000794d */ /* 0x000fea0003800000 */
.L_x_3:
[----:B------:R-:W-:-:S00]  /*8070*/  BRA `(.L_x_3) ;  /* 0xfffffffc00fc7947 */ /* 0x000fc0000383ffff */
[----:B------:R-:W-:-:S00]  /*8080*/  NOP ;  /* 0x0000000000007918 */ /* 0x000fc00000000000 */
[----:B------:R-:W-:-:S00]  /*8090*/  NOP ;  /* 0x0000000000007918 */ /* 0x000fc00000000000 */
[----:B------:R-:W-:-:S00]  /*80a0*/  NOP ;  /* 0x0000000000007918 */ /* 0x000fc00000000000 */
[----:B------:R-:W-:-:S00]  /*80b0*/  NOP ;  /* 0x0000000000007918 */ /* 0x000fc00000000000 */
[----:B------:R-:W-:-:S00]  /*80c0*/  NOP ;  /* 0x0000000000007918 */ /* 0x000fc00000000000 */
[----:B------:R-:W-:-:S00]  /*80d0*/  NOP ;  /* 0x0000000000007918 */ /* 0x000fc00000000000 */
[----:B------:R-:W-:-:S00]  /*80e0*/  NOP ;  /* 0x0000000000007918 */ /* 0x000fc00000000000 */
[----:B------:R-:W-:-:S00]  /*80f0*/  NOP ;  /* 0x0000000000007918 */ /* 0x000fc00000000000 */
.L_x_4:


//--------------------- .nv.shared.matmul_kernel  --------------------------
	.section	.nv.shared.matmul_kernel,"aw",@nobits
	.sectionflags	@""
	.align	16
	.zero		1024


//--------------------- .nv.shared.reserved.0     --------------------------
	.section	.nv.shared.reserved.0,"aw",@nobits
	.weak		__nv_reservedSMEM_offset_0_alias
	.size		__nv_reservedSMEM_offset_0_alias, 0, 0
	.other		__nv_reservedSMEM_offset_0_alias,@"STO_CUDA_RESERVED_SHARED STV_DEFAULT"
__nv_reservedSMEM_offset_0_alias:
	.zero		0


//--------------------- .nv.constant0.matmul_kernel --------------------------
	.section	.nv.constant0.matmul_kernel,"a",@progbits
	.sectionflags	@""
	.align	4
.nv.constant0.matmul_kernel:
	.zero		608


//--------------------- SYMBOLS --------------------------

	.type		.nv.reservedSmem.offset0,@object
	.size		.nv.reservedSmem.offset0,0x4
